	.target	sm_100a

	.elftype	@"ET_EXEC"


//--------------------- .note.nv.tkinfo           --------------------------
	.section	.note.nv.tkinfo,"",@"SHT_NOTE"
	.sectionflags	@"SHF_NOTE_NV_TKINFO"
	.tkinfo
        /*0018*/ 	.word	0x00000002
        /*0030*/ 	.string	""
        /*0030*/ 	.string	"ptxas"
        /*0030*/ 	.string	"Cuda compilation tools, release 13.0, V13.0.88"
        /*0030*/ 	.string	"Build cuda_13.0.r13.0/compiler.36424714_0"
        /*0030*/ 	.string	"-arch sm_100a -m 64 "



//--------------------- .note.nv.cuinfo           --------------------------
	.section	.note.nv.cuinfo,"",@"SHT_NOTE"
	.sectionflags	@"SHF_NOTE_NV_CUINFO"
        /*0018*/ 	.short	0x0002
        /*001a*/ 	.short	0x0064
        /*001c*/ 	.short	0x0082
	.zero		2


//--------------------- .nv.info                  --------------------------
	.section	.nv.info,"",@"SHT_CUDA_INFO"
	.align	4


	//----- nvinfo : EIATTR_REGCOUNT
	.align		4
        /*0000*/ 	.byte	0x04, 0x2f
        /*0002*/ 	.short	(.L_19 - .L_18)
	.align		4
.L_18:
        /*0004*/ 	.word	index@(_ZN7cutlass13device_kernelINS_4gemm6kernel13GemmUniversalIN4cute5tupleIJiiiiEEENS1_10collective13CollectiveMmaINS1_35MainloopSm100TmaUmmaWarpSpecializedILi5ELi2ELi4ENS5_IJNS4_1CILi1EEENSA_ILi4EEESB_EEEEENS5_IJNSA_ILi128EEESF_NSA_ILi64EEEEEENS_6half_tENS5_IJlSB_lEEESI_NS5_IJSB_llEEENS4_8TiledMMAINS4_8MMA_AtomIJNS4_20SM100_MMA_F16BF16_SSISI_SI_fLi128ELi128ELNS4_4UMMA5MajorE0ELSP_1ELNSO_7ScaleInE0ELSQ_0EEEEEENS4_6LayoutINS5_IJSB_SB_SB_EEENS5_IJNSA_ILi0EEESV_SV_EEEEENS5_IJNS4_10UnderscoreESY_SY_EEEEENS4_23SM90_TMA_LOAD_MULTICASTENS4_14ComposedLayoutINS4_7SwizzleILi3ELi4ELi3EEENS4_18smem_ptr_flag_bitsILi16EEENST_INS5_IJNSA_ILi8EEESG_EEENS5_IJSG_SB_EEEEEEEvNS4_8identityENS4_13SM90_TMA_LOADENS12_IS14_S16_NST_INS5_IJSG_S17_EEENS5_IJSB_SG_EEEEEEEvS1C_EENS_8epilogue10collective18CollectiveEpilogueINS1J_23Sm100TmaWarpSpecializedILi4ELi2ELi32ELb1ELb0EEEJSH_NS5_IJNST_ISF_SB_EENST_INSA_ILi32EEESB_EEEEESI_SJ_SI_SJ_NS1J_6fusion15FusionCallbacksIS1N_NS1S_17LinearCombinationISI_fSI_fLNS_15FloatRoundStyleE2EEESH_S1R_JEEENS4_5SM1004TMEM4LOAD26SM100_TMEM_LOAD_32dp32b32xES1D_NS12_INS13_ILi2ELi4ELi3EEES16_NST_INS5_IJS17_S1P_EEENS5_IJS1P_SB_EEEEEEENS4_39AutoVectorizingCopyWithAssumedAlignmentILi128EEENS4_14SM90_TMA_STOREES26_S28_S28_EEEvvEEEEvNT_6ParamsE)
        /*0008*/ 	.word	0x00000076


	//----- nvinfo : EIATTR_FRAME_SIZE
	.align		4
.L_19:
        /*000c*/ 	.byte	0x04, 0x11
        /*000e*/ 	.short	(.L_21 - .L_20)
	.align		4
.L_20:
        /*0010*/ 	.word	index@($__internal_2_$__cuda_sm10x_tcgen05_guardrail_trap_unallocated_columns_being_dealloced)
        /*0014*/ 	.word	0x00000000


	//----- nvinfo : EIATTR_FRAME_SIZE
	.align		4
.L_21:
        /*0018*/ 	.byte	0x04, 0x11
        /*001a*/ 	.short	(.L_23 - .L_22)
	.align		4
.L_22:
        /*001c*/ 	.word	index@($__internal_1_$__cuda_sm10x_tcgen05_guardrail_trap_phase_invalid_during_alloc)
        /*0020*/ 	.word	0x00000000


	//----- nvinfo : EIATTR_FRAME_SIZE
	.align		4
.L_23:
        /*0024*/ 	.byte	0x04, 0x11
        /*0026*/ 	.short	(.L_25 - .L_24)
	.align		4
.L_24:
        /*0028*/ 	.word	index@($__internal_0_$__cuda_sm10x_tcgen05_guardrail_trap_col_being_dealloced_not_returned_by_alloc)
        /*002c*/ 	.word	0x00000000


	//----- nvinfo : EIATTR_FRAME_SIZE
	.align		4
.L_25:
        /*0030*/ 	.byte	0x04, 0x11
        /*0032*/ 	.short	(.L_27 - .L_26)
	.align		4
.L_26:
        /*0034*/ 	.word	index@(_ZN7cutlass13device_kernelINS_4gemm6kernel13GemmUniversalIN4cute5tupleIJiiiiEEENS1_10collective13CollectiveMmaINS1_35MainloopSm100TmaUmmaWarpSpecializedILi5ELi2ELi4ENS5_IJNS4_1CILi1EEENSA_ILi4EEESB_EEEEENS5_IJNSA_ILi128EEESF_NSA_ILi64EEEEEENS_6half_tENS5_IJlSB_lEEESI_NS5_IJSB_llEEENS4_8TiledMMAINS4_8MMA_AtomIJNS4_20SM100_MMA_F16BF16_SSISI_SI_fLi128ELi128ELNS4_4UMMA5MajorE0ELSP_1ELNSO_7ScaleInE0ELSQ_0EEEEEENS4_6LayoutINS5_IJSB_SB_SB_EEENS5_IJNSA_ILi0EEESV_SV_EEEEENS5_IJNS4_10UnderscoreESY_SY_EEEEENS4_23SM90_TMA_LOAD_MULTICASTENS4_14ComposedLayoutINS4_7SwizzleILi3ELi4ELi3EEENS4_18smem_ptr_flag_bitsILi16EEENST_INS5_IJNSA_ILi8EEESG_EEENS5_IJSG_SB_EEEEEEEvNS4_8identityENS4_13SM90_TMA_LOADENS12_IS14_S16_NST_INS5_IJSG_S17_EEENS5_IJSB_SG_EEEEEEEvS1C_EENS_8epilogue10collective18CollectiveEpilogueINS1J_23Sm100TmaWarpSpecializedILi4ELi2ELi32ELb1ELb0EEEJSH_NS5_IJNST_ISF_SB_EENST_INSA_ILi32EEESB_EEEEESI_SJ_SI_SJ_NS1J_6fusion15FusionCallbacksIS1N_NS1S_17LinearCombinationISI_fSI_fLNS_15FloatRoundStyleE2EEESH_S1R_JEEENS4_5SM1004TMEM4LOAD26SM100_TMEM_LOAD_32dp32b32xES1D_NS12_INS13_ILi2ELi4ELi3EEES16_NST_INS5_IJS17_S1P_EEENS5_IJS1P_SB_EEEEEEENS4_39AutoVectorizingCopyWithAssumedAlignmentILi128EEENS4_14SM90_TMA_STOREES26_S28_S28_EEEvvEEEEvNT_6ParamsE)
        /*0038*/ 	.word	0x00000000


	//----- nvinfo : EIATTR_MIN_STACK_SIZE
	.align		4
.L_27:
        /*003c*/ 	.byte	0x04, 0x12
        /*003e*/ 	.short	(.L_29 - .L_28)
	.align		4
.L_28:
        /*0040*/ 	.word	index@(_ZN7cutlass13device_kernelINS_4gemm6kernel13GemmUniversalIN4cute5tupleIJiiiiEEENS1_10collective13CollectiveMmaINS1_35MainloopSm100TmaUmmaWarpSpecializedILi5ELi2ELi4ENS5_IJNS4_1CILi1EEENSA_ILi4EEESB_EEEEENS5_IJNSA_ILi128EEESF_NSA_ILi64EEEEEENS_6half_tENS5_IJlSB_lEEESI_NS5_IJSB_llEEENS4_8TiledMMAINS4_8MMA_AtomIJNS4_20SM100_MMA_F16BF16_SSISI_SI_fLi128ELi128ELNS4_4UMMA5MajorE0ELSP_1ELNSO_7ScaleInE0ELSQ_0EEEEEENS4_6LayoutINS5_IJSB_SB_SB_EEENS5_IJNSA_ILi0EEESV_SV_EEEEENS5_IJNS4_10UnderscoreESY_SY_EEEEENS4_23SM90_TMA_LOAD_MULTICASTENS4_14ComposedLayoutINS4_7SwizzleILi3ELi4ELi3EEENS4_18smem_ptr_flag_bitsILi16EEENST_INS5_IJNSA_ILi8EEESG_EEENS5_IJSG_SB_EEEEEEEvNS4_8identityENS4_13SM90_TMA_LOADENS12_IS14_S16_NST_INS5_IJSG_S17_EEENS5_IJSB_SG_EEEEEEEvS1C_EENS_8epilogue10collective18CollectiveEpilogueINS1J_23Sm100TmaWarpSpecializedILi4ELi2ELi32ELb1ELb0EEEJSH_NS5_IJNST_ISF_SB_EENST_INSA_ILi32EEESB_EEEEESI_SJ_SI_SJ_NS1J_6fusion15FusionCallbacksIS1N_NS1S_17LinearCombinationISI_fSI_fLNS_15FloatRoundStyleE2EEESH_S1R_JEEENS4_5SM1004TMEM4LOAD26SM100_TMEM_LOAD_32dp32b32xES1D_NS12_INS13_ILi2ELi4ELi3EEES16_NST_INS5_IJS17_S1P_EEENS5_IJS1P_SB_EEEEEEENS4_39AutoVectorizingCopyWithAssumedAlignmentILi128EEENS4_14SM90_TMA_STOREES26_S28_S28_EEEvvEEEEvNT_6ParamsE)
        /*0044*/ 	.word	0x00000000
.L_29:


//--------------------- .nv.compat                --------------------------
	.section	.nv.compat,"",@"SHT_CUDA_COMPAT_INFO"
	.align	4
        /*0000*/ 	.byte	0x02, 0x09, 0x01, 0x00, 0x02, 0x02, 0x02, 0x00, 0x02, 0x05, 0x05, 0x00, 0x03, 0x07, 0x01, 0x01
        /*0010*/ 	.byte	0x02, 0x03, 0x01, 0x00, 0x02, 0x06, 0x01, 0x00, 0x04, 0x0b, 0x08, 0x00, 0x09, 0x00, 0x00, 0x00
        /*0020*/ 	.byte	0x00, 0x00, 0x00, 0x00


//--------------------- .nv.info._ZN7cutlass13device_kernelINS_4gemm6kernel13GemmUniversalIN4cute5tupleIJiiiiEEENS1_10collective13CollectiveMmaINS1_35MainloopSm100TmaUmmaWarpSpecializedILi5ELi2ELi4ENS5_IJNS4_1CILi1EEENSA_ILi4EEESB_EEEEENS5_IJNSA_ILi128EEESF_NSA_ILi64EEEEEENS_6half_tENS5_IJlSB_lEEESI_NS5_IJSB_llEEENS4_8TiledMMAINS4_8MMA_AtomIJNS4_20SM100_MMA_F16BF16_SSISI_SI_fLi128ELi128ELNS4_4UMMA5MajorE0ELSP_1ELNSO_7ScaleInE0ELSQ_0EEEEEENS4_6LayoutINS5_IJSB_SB_SB_EEENS5_IJNSA_ILi0EEESV_SV_EEEEENS5_IJNS4_10UnderscoreESY_SY_EEEEENS4_23SM90_TMA_LOAD_MULTICASTENS4_14ComposedLayoutINS4_7SwizzleILi3ELi4ELi3EEENS4_18smem_ptr_flag_bitsILi16EEENST_INS5_IJNSA_ILi8EEESG_EEENS5_IJSG_SB_EEEEEEEvNS4_8identityENS4_13SM90_TMA_LOADENS12_IS14_S16_NST_INS5_IJSG_S17_EEENS5_IJSB_SG_EEEEEEEvS1C_EENS_8epilogue10collective18CollectiveEpilogueINS1J_23Sm100TmaWarpSpecializedILi4ELi2ELi32ELb1ELb0EEEJSH_NS5_IJNST_ISF_SB_EENST_INSA_ILi32EEESB_EEEEESI_SJ_SI_SJ_NS1J_6fusion15FusionCallbacksIS1N_NS1S_17LinearCombinationISI_fSI_fLNS_15FloatRoundStyleE2EEESH_S1R_JEEENS4_5SM1004TMEM4LOAD26SM100_TMEM_LOAD_32dp32b32xES1D_NS12_INS13_ILi2ELi4ELi3EEES16_NST_INS5_IJS17_S1P_EEENS5_IJS1P_SB_EEEEEEENS4_39AutoVectorizingCopyWithAssumedAlignmentILi128EEENS4_14SM90_TMA_STOREES26_S28_S28_EEEvvEEEEvNT_6ParamsE --------------------------
	.section	.nv.info._ZN7cutlass13device_kernelINS_4gemm6kernel13GemmUniversalIN4cute5tupleIJiiiiEEENS1_10collective13CollectiveMmaINS1_35MainloopSm100TmaUmmaWarpSpecializedILi5ELi2ELi4ENS5_IJNS4_1CILi1EEENSA_ILi4EEESB_EEEEENS5_IJNSA_ILi128EEESF_NSA_ILi64EEEEEENS_6half_tENS5_IJlSB_lEEESI_NS5_IJSB_llEEENS4_8TiledMMAINS4_8MMA_AtomIJNS4_20SM100_MMA_F16BF16_SSISI_SI_fLi128ELi128ELNS4_4UMMA5MajorE0ELSP_1ELNSO_7ScaleInE0ELSQ_0EEEEEENS4_6LayoutINS5_IJSB_SB_SB_EEENS5_IJNSA_ILi0EEESV_SV_EEEEENS5_IJNS4_10UnderscoreESY_SY_EEEEENS4_23SM90_TMA_LOAD_MULTICASTENS4_14ComposedLayoutINS4_7SwizzleILi3ELi4ELi3EEENS4_18smem_ptr_flag_bitsILi16EEENST_INS5_IJNSA_ILi8EEESG_EEENS5_IJSG_SB_EEEEEEEvNS4_8identityENS4_13SM90_TMA_LOADENS12_IS14_S16_NST_INS5_IJSG_S17_EEENS5_IJSB_SG_EEEEEEEvS1C_EENS_8epilogue10collective18CollectiveEpilogueINS1J_23Sm100TmaWarpSpecializedILi4ELi2ELi32ELb1ELb0EEEJSH_NS5_IJNST_ISF_SB_EENST_INSA_ILi32EEESB_EEEEESI_SJ_SI_SJ_NS1J_6fusion15FusionCallbacksIS1N_NS1S_17LinearCombinationISI_fSI_fLNS_15FloatRoundStyleE2EEESH_S1R_JEEENS4_5SM1004TMEM4LOAD26SM100_TMEM_LOAD_32dp32b32xES1D_NS12_INS13_ILi2ELi4ELi3EEES16_NST_INS5_IJS17_S1P_EEENS5_IJS1P_SB_EEEEEEENS4_39AutoVectorizingCopyWithAssumedAlignmentILi128EEENS4_14SM90_TMA_STOREES26_S28_S28_EEEvvEEEEvNT_6ParamsE,"",@"SHT_CUDA_INFO"
	.sectionflags	@""
	.align	4


	//----- nvinfo : EIATTR_CUDA_API_VERSION
	.align		4
        /*0000*/ 	.byte	0x04, 0x37
        /*0002*/ 	.short	(.L_31 - .L_30)
.L_30:
        /*0004*/ 	.word	0x00000082


	//----- nvinfo : EIATTR_KPARAM_INFO
	.align		4
.L_31:
        /*0008*/ 	.byte	0x04, 0x17
        /*000a*/ 	.short	(.L_33 - .L_32)
.L_32:
        /*000c*/ 	.word	0x00000000
        /*0010*/ 	.short	0x0000
        /*0012*/ 	.short	0x0000
        /*0014*/ 	.byte	0x00, 0xf0, 0x01, 0x20


	//----- nvinfo : EIATTR_AT_ENTRY_FRAGMENTS
	.align		4
.L_33:
        /*0018*/ 	.byte	0x04, 0x4f
        /*001a*/ 	.short	(.L_35 - .L_34)


	//   ....[0]....
.L_34:
        /*001c*/ 	.word	0x00000006


	//----- nvinfo : EIATTR_RESERVED_SMEM_USED
	.align		4
.L_35:
        /*0020*/ 	.byte	0x01, 0x41
	.zero		2


	//----- nvinfo : EIATTR_SPARSE_MMA_MASK
	.align		4
        /*0024*/ 	.byte	0x03, 0x50
        /*0026*/ 	.short	0x0000


	//----- nvinfo : EIATTR_TCGEN05_1CTA_USED
	.align		4
        /*0028*/ 	.byte	0x01, 0x51
	.zero		2


	//----- nvinfo : EIATTR_MAXREG_COUNT
	.align		4
        /*002c*/ 	.byte	0x03, 0x1b
        /*002e*/ 	.short	0x00ff


	//----- nvinfo : EIATTR_NUM_BARRIERS
	.align		4
        /*0030*/ 	.byte	0x02, 0x4c
        /*0032*/ 	.byte	0x07
	.zero		1


	//----- nvinfo : EIATTR_EXTERNS
	.align		4
        /*0034*/ 	.byte	0x04, 0x0f
        /*0036*/ 	.short	(.L_37 - .L_36)


	//   ....[0]....
	.align		4
.L_36:
        /*0038*/ 	.word	index@(__assertfail)


	//----- nvinfo : EIATTR_MERCURY_ISA_VERSION
	.align		4
.L_37:
        /*003c*/ 	.byte	0x03, 0x5f
        /*003e*/ 	.short	0x0101


	//----- nvinfo : EIATTR_INT_WARP_WIDE_INSTR_OFFSETS
	.align		4
        /*0040*/ 	.byte	0x04, 0x31
        /*0042*/ 	.short	(.L_39 - .L_38)


	//   ....[0]....
.L_38:
        /*0044*/ 	.word	0x00003e70


	//   ....[1]....
        /*0048*/ 	.word	0x00003e90


	//   ....[2]....
        /*004c*/ 	.word	0x00003ec0


	//   ....[3]....
        /*0050*/ 	.word	0x00004a00


	//   ....[4]....
        /*0054*/ 	.word	0x00004a70


	//   ....[5]....
        /*0058*/ 	.word	0x00004b50


	//   ....[6]....
        /*005c*/ 	.word	0x00004bd0


	//   ....[7]....
        /*0060*/ 	.word	0x00004cd0


	//   ....[8]....
        /*0064*/ 	.word	0x00004d50


	//   ....[9]....
        /*0068*/ 	.word	0x00004e40


	//   ....[10]....
        /*006c*/ 	.word	0x00004ef0


	//----- nvinfo : EIATTR_COOP_GROUP_MASK_REGIDS
	.align		4
.L_39:
        /*0070*/ 	.byte	0x04, 0x29
        /*0072*/ 	.short	(.L_41 - .L_40)


	//   ....[0]....
.L_40:
        /*0074*/ 	.word	0xffffffff


	//   ....[1]....
        /*0078*/ 	.word	0xffffffff


	//   ....[2]....
        /*007c*/ 	.word	0xffffffff


	//   ....[3]....
        /*0080*/ 	.word	0xffffffff


	//   ....[4]....
        /*0084*/ 	.word	0xffffffff


	//   ....[5]....
        /*0088*/ 	.word	0xffffffff


	//   ....[6]....
        /*008c*/ 	.word	0xffffffff


	//   ....[7]....
        /*0090*/ 	.word	0xffffffff


	//   ....[8]....
        /*0094*/ 	.word	0xffffffff


	//   ....[9]....
        /*0098*/ 	.word	0xffffffff


	//   ....[10]....
        /*009c*/ 	.word	0xffffffff


	//   ....[11]....
        /*00a0*/ 	.word	0xffffffff


	//   ....[12]....
        /*00a4*/ 	.word	0xffffffff


	//   ....[13]....
        /*00a8*/ 	.word	0xffffffff


	//----- nvinfo : EIATTR_COOP_GROUP_INSTR_OFFSETS
	.align		4
.L_41:
        /*00ac*/ 	.byte	0x04, 0x28
        /*00ae*/ 	.short	(.L_43 - .L_42)


	//   ....[0]....
.L_42:
        /*00b0*/ 	.word	0x00000080


	//   ....[1]....
        /*00b4*/ 	.word	0x000004f0


	//   ....[2]....
        /*00b8*/ 	.word	0x000006c0


	//   ....[3]....
        /*00bc*/ 	.word	0x00000860


	//   ....[4]....
        /*00c0*/ 	.word	0x00000960


	//   ....[5]....
        /*00c4*/ 	.word	0x00000ad0


	//   ....[6]....
        /*00c8*/ 	.word	0x00000c70


	//   ....[7]....
        /*00cc*/ 	.word	0x00000e20


	//   ....[8]....
        /*00d0*/ 	.word	0x00002180


	//   ....[9]....
        /*00d4*/ 	.word	0x000030c0


	//   ....[10]....
        /*00d8*/ 	.word	0x000032d0


	//   ....[11]....
        /*00dc*/ 	.word	0x00003300


	//   ....[12]....
        /*00e0*/ 	.word	0x00003d50


	//   ....[13]....
        /*00e4*/ 	.word	0x00003f80


	//----- nvinfo : EIATTR_VRC_CTA_INIT_COUNT
	.align		4
.L_43:
        /*00e8*/ 	.byte	0x02, 0x4a
        /*00ea*/ 	.byte	0x80
	.zero		1


	//----- nvinfo : EIATTR_SYSCALL_OFFSETS
	.align		4
        /*00ec*/ 	.byte	0x04, 0x46
        /*00ee*/ 	.short	(.L_45 - .L_44)


	//   ....[0]....
.L_44:
        /*00f0*/ 	.word	0x00005b40


	//   ....[1]....
        /*00f4*/ 	.word	0x00005c30


	//   ....[2]....
        /*00f8*/ 	.word	0x00006400


	//   ....[3]....
        /*00fc*/ 	.word	0x00007080


	//   ....[4]....
        /*0100*/ 	.word	0x00007ce0


	//   ....[5]....
        /*0104*/ 	.word	0x00008940


	//----- nvinfo : EIATTR_MBARRIER_INSTR_OFFSETS
	.align		4
.L_45:
        /*0108*/ 	.byte	0x04, 0x39
        /*010a*/ 	.short	(.L_47 - .L_46)


	//   ....[0]....
.L_46:
        /*010c*/ 	.word	0x00000610
        /*0110*/ 	.word	0x000000ff
        /*0114*/ 	.word	0x00000000
        /*0118*/ 	.short	0x0100
        /*011a*/ 	.byte	0x04
	.zero		1


	//   ....[1]....
        /*011c*/ 	.word	0x00000620
        /*0120*/ 	.word	0x000000ff
        /*0124*/ 	.word	0x00000028
        /*0128*/ 	.short	0x0100
        /*012a*/ 	.byte	0x04
	.zero		1


	//   ....[2]....
        /*012c*/ 	.word	0x00000630
        /*0130*/ 	.word	0x000000ff
        /*0134*/ 	.word	0x00000008
        /*0138*/ 	.short	0x0100
        /*013a*/ 	.byte	0x04
	.zero		1


	//   ....[3]....
        /*013c*/ 	.word	0x00000640
        /*0140*/ 	.word	0x000000ff
        /*0144*/ 	.word	0x00000030
        /*0148*/ 	.short	0x0100
        /*014a*/ 	.byte	0x04
	.zero		1


	//   ....[4]....
        /*014c*/ 	.word	0x00000650
        /*0150*/ 	.word	0x000000ff
        /*0154*/ 	.word	0x00000010
        /*0158*/ 	.short	0x0100
        /*015a*/ 	.byte	0x04
	.zero		1


	//   ....[5]....
        /*015c*/ 	.word	0x00000660
        /*0160*/ 	.word	0x000000ff
        /*0164*/ 	.word	0x00000038
        /*0168*/ 	.short	0x0100
        /*016a*/ 	.byte	0x04
	.zero		1


	//   ....[6]....
        /*016c*/ 	.word	0x00000670
        /*0170*/ 	.word	0x000000ff
        /*0174*/ 	.word	0x00000018
        /*0178*/ 	.short	0x0100
        /*017a*/ 	.byte	0x04
	.zero		1


	//   ....[7]....
        /*017c*/ 	.word	0x00000680
        /*0180*/ 	.word	0x000000ff
        /*0184*/ 	.word	0x00000040
        /*0188*/ 	.short	0x0100
        /*018a*/ 	.byte	0x04
	.zero		1


	//   ....[8]....
        /*018c*/ 	.word	0x00000690
        /*0190*/ 	.word	0x000000ff
        /*0194*/ 	.word	0x00000020
        /*0198*/ 	.short	0x0100
        /*019a*/ 	.byte	0x04
	.zero		1


	//   ....[9]....
        /*019c*/ 	.word	0x000006a0
        /*01a0*/ 	.word	0x000000ff
        /*01a4*/ 	.word	0x00000048
        /*01a8*/ 	.short	0x0100
        /*01aa*/ 	.byte	0x04
	.zero		1


	//   ....[10]....
        /*01ac*/ 	.word	0x000007d0
        /*01b0*/ 	.word	0x000000ff
        /*01b4*/ 	.word	0x00000050
        /*01b8*/ 	.short	0x0100
        /*01ba*/ 	.byte	0x04
	.zero		1


	//   ....[11]....
        /*01bc*/ 	.word	0x000007e0
        /*01c0*/ 	.word	0x000000ff
        /*01c4*/ 	.word	0x00000070
        /*01c8*/ 	.short	0x0100
        /*01ca*/ 	.byte	0x04
	.zero		1


	//   ....[12]....
        /*01cc*/ 	.word	0x000007f0
        /*01d0*/ 	.word	0x000000ff
        /*01d4*/ 	.word	0x00000058
        /*01d8*/ 	.short	0x0100
        /*01da*/ 	.byte	0x04
	.zero		1


	//   ....[13]....
        /*01dc*/ 	.word	0x00000800
        /*01e0*/ 	.word	0x000000ff
        /*01e4*/ 	.word	0x00000078
        /*01e8*/ 	.short	0x0100
        /*01ea*/ 	.byte	0x04
	.zero		1


	//   ....[14]....
        /*01ec*/ 	.word	0x00000810
        /*01f0*/ 	.word	0x000000ff
        /*01f4*/ 	.word	0x00000060
        /*01f8*/ 	.short	0x0100
        /*01fa*/ 	.byte	0x04
	.zero		1


	//   ....[15]....
        /*01fc*/ 	.word	0x00000820
        /*0200*/ 	.word	0x000000ff
        /*0204*/ 	.word	0x00000080
        /*0208*/ 	.short	0x0100
        /*020a*/ 	.byte	0x04
	.zero		1


	//   ....[16]....
        /*020c*/ 	.word	0x00000830
        /*0210*/ 	.word	0x000000ff
        /*0214*/ 	.word	0x00000068
        /*0218*/ 	.short	0x0100
        /*021a*/ 	.byte	0x04
	.zero		1


	//   ....[17]....
        /*021c*/ 	.word	0x00000840
        /*0220*/ 	.word	0x000000ff
        /*0224*/ 	.word	0x00000088
        /*0228*/ 	.short	0x0100
        /*022a*/ 	.byte	0x04
	.zero		1


	//   ....[18]....
        /*022c*/ 	.word	0x00000930
        /*0230*/ 	.word	0x000000ff
        /*0234*/ 	.word	0x00000090
        /*0238*/ 	.short	0x0100
        /*023a*/ 	.byte	0x06
	.zero		1


	//   ....[19]....
        /*023c*/ 	.word	0x00000940
        /*0240*/ 	.word	0x000000ff
        /*0244*/ 	.word	0x00000098
        /*0248*/ 	.short	0x0100
        /*024a*/ 	.byte	0x06
	.zero		1


	//   ....[20]....
        /*024c*/ 	.word	0x00000a80
        /*0250*/ 	.word	0x000000ff
        /*0254*/ 	.word	0x000000a0
        /*0258*/ 	.short	0x0100
        /*025a*/ 	.byte	0x06
	.zero		1


	//   ....[21]....
        /*025c*/ 	.word	0x00000a90
        /*0260*/ 	.word	0x000000ff
        /*0264*/ 	.word	0x000000b0
        /*0268*/ 	.short	0x0100
        /*026a*/ 	.byte	0x06
	.zero		1


	//   ....[22]....
        /*026c*/ 	.word	0x00000aa0
        /*0270*/ 	.word	0x000000ff
        /*0274*/ 	.word	0x000000a8
        /*0278*/ 	.short	0x0100
        /*027a*/ 	.byte	0x06
	.zero		1


	//   ....[23]....
        /*027c*/ 	.word	0x00000ab0
        /*0280*/ 	.word	0x000000ff
        /*0284*/ 	.word	0x000000b8
        /*0288*/ 	.short	0x0100
        /*028a*/ 	.byte	0x06
	.zero		1


	//   ....[24]....
        /*028c*/ 	.word	0x00000be0
        /*0290*/ 	.word	0x000000ff
        /*0294*/ 	.word	0x000000c0
        /*0298*/ 	.short	0x0100
        /*029a*/ 	.byte	0x04
	.zero		1


	//   ....[25]....
        /*029c*/ 	.word	0x00000bf0
        /*02a0*/ 	.word	0x000000ff
        /*02a4*/ 	.word	0x000000e0
        /*02a8*/ 	.short	0x0100
        /*02aa*/ 	.byte	0x04
	.zero		1


	//   ....[26]....
        /*02ac*/ 	.word	0x00000c00
        /*02b0*/ 	.word	0x000000ff
        /*02b4*/ 	.word	0x000000c8
        /*02b8*/ 	.short	0x0100
        /*02ba*/ 	.byte	0x04
	.zero		1


	//   ....[27]....
        /*02bc*/ 	.word	0x00000c10
        /*02c0*/ 	.word	0x000000ff
        /*02c4*/ 	.word	0x000000e8
        /*02c8*/ 	.short	0x0100
        /*02ca*/ 	.byte	0x04
	.zero		1


	//   ....[28]....
        /*02cc*/ 	.word	0x00000c20
        /*02d0*/ 	.word	0x000000ff
        /*02d4*/ 	.word	0x000000d0
        /*02d8*/ 	.short	0x0100
        /*02da*/ 	.byte	0x04
	.zero		1


	//   ....[29]....
        /*02dc*/ 	.word	0x00000c30
        /*02e0*/ 	.word	0x000000ff
        /*02e4*/ 	.word	0x000000f0
        /*02e8*/ 	.short	0x0100
        /*02ea*/ 	.byte	0x04
	.zero		1


	//   ....[30]....
        /*02ec*/ 	.word	0x00000c40
        /*02f0*/ 	.word	0x000000ff
        /*02f4*/ 	.word	0x000000d8
        /*02f8*/ 	.short	0x0100
        /*02fa*/ 	.byte	0x04
	.zero		1


	//   ....[31]....
        /*02fc*/ 	.word	0x00000c50
        /*0300*/ 	.word	0x000000ff
        /*0304*/ 	.word	0x000000f8
        /*0308*/ 	.short	0x0100
        /*030a*/ 	.byte	0x04
	.zero		1


	//   ....[32]....
        /*030c*/ 	.word	0x00000d40
        /*0310*/ 	.word	0x000000ff
        /*0314*/ 	.word	0x00000100
        /*0318*/ 	.short	0x0100
        /*031a*/ 	.byte	0x04
	.zero		1


	//   ....[33]....
        /*031c*/ 	.word	0x00000d50
        /*0320*/ 	.word	0x000000ff
        /*0324*/ 	.word	0x00000110
        /*0328*/ 	.short	0x0100
        /*032a*/ 	.byte	0x04
	.zero		1


	//   ....[34]....
        /*032c*/ 	.word	0x00000d60
        /*0330*/ 	.word	0x000000ff
        /*0334*/ 	.word	0x00000108
        /*0338*/ 	.short	0x0100
        /*033a*/ 	.byte	0x04
	.zero		1


	//   ....[35]....
        /*033c*/ 	.word	0x00000d70
        /*0340*/ 	.word	0x000000ff
        /*0344*/ 	.word	0x00000118
        /*0348*/ 	.short	0x0100
        /*034a*/ 	.byte	0x04
	.zero		1


	//   ....[36]....
        /*034c*/ 	.word	0x00001920
        /*0350*/ 	.word	0x00000003
        /*0354*/ 	.word	0x00000110
        /*0358*/ 	.short	0x010a
        /*035a*/ 	.byte	0xff
	.zero		1


	//   ....[37]....
        /*035c*/ 	.word	0x00001950
        /*0360*/ 	.word	0x00000003
        /*0364*/ 	.word	0x00000100
        /*0368*/ 	.short	0x0101
        /*036a*/ 	.byte	0xff
	.zero		1


	//   ....[38]....
        /*036c*/ 	.word	0x00001a20
        /*0370*/ 	.word	0x000000ff
        /*0374*/ 	.word	0x00000028
        /*0378*/ 	.short	0x010a
        /*037a*/ 	.byte	0x04
	.zero		1


	//   ....[39]....
        /*037c*/ 	.word	0x00001ab0
        /*0380*/ 	.word	0x000000ff
        /*0384*/ 	.word	0x00000028
        /*0388*/ 	.short	0x010a
        /*038a*/ 	.byte	0x21
	.zero		1


	//   ....[40]....
        /*038c*/ 	.word	0x00001c70
        /*0390*/ 	.word	0x000000ff
        /*0394*/ 	.word	0x00000028
        /*0398*/ 	.short	0x010a
        /*039a*/ 	.byte	0x05
	.zero		1


	//   ....[41]....
        /*039c*/ 	.word	0x00001dc0
        /*03a0*/ 	.word	0x000000ff
        /*03a4*/ 	.word	0x00000098
        /*03a8*/ 	.short	0x0101
        /*03aa*/ 	.byte	0x0d
	.zero		1


	//   ....[42]....
        /*03ac*/ 	.word	0x00001de0
        /*03b0*/ 	.word	0x000000ff
        /*03b4*/ 	.word	0x00000028
        /*03b8*/ 	.short	0x010a
        /*03ba*/ 	.byte	0x04
	.zero		1


	//   ....[43]....
        /*03bc*/ 	.word	0x00001e70
        /*03c0*/ 	.word	0x000000ff
        /*03c4*/ 	.word	0x00000028
        /*03c8*/ 	.short	0x010a
        /*03ca*/ 	.byte	0x19
	.zero		1


	//   ....[44]....
        /*03cc*/ 	.word	0x00002010
        /*03d0*/ 	.word	0x000000ff
        /*03d4*/ 	.word	0x00000028
        /*03d8*/ 	.short	0x010a
        /*03da*/ 	.byte	0x05
	.zero		1


	//   ....[45]....
        /*03dc*/ 	.word	0x000021b0
        /*03e0*/ 	.word	0x00000003
        /*03e4*/ 	.word	0x000000a0
        /*03e8*/ 	.short	0x010a
        /*03ea*/ 	.byte	0xff
	.zero		1


	//   ....[46]....
        /*03ec*/ 	.word	0x00002300
        /*03f0*/ 	.word	0x00000000
        /*03f4*/ 	.word	0x00000000
        /*03f8*/ 	.short	0x0101
        /*03fa*/ 	.byte	0xff
	.zero		1


	//   ....[47]....
        /*03fc*/ 	.word	0x000028b0
        /*0400*/ 	.word	0x000000ff
        /*0404*/ 	.word	0x00000000
        /*0408*/ 	.short	0x010a
        /*040a*/ 	.byte	0x04
	.zero		1


	//   ....[48]....
        /*040c*/ 	.word	0x00002940
        /*0410*/ 	.word	0x000000ff
        /*0414*/ 	.word	0x00000000
        /*0418*/ 	.short	0x010a
        /*041a*/ 	.byte	0x05
	.zero		1


	//   ....[49]....
        /*041c*/ 	.word	0x000029d0
        /*0420*/ 	.word	0x000000ff
        /*0424*/ 	.word	0x00000000
        /*0428*/ 	.short	0x010a
        /*042a*/ 	.byte	0x05
	.zero		1


	//   ....[50]....
        /*042c*/ 	.word	0x00002a60
        /*0430*/ 	.word	0x000000ff
        /*0434*/ 	.word	0x00000000
        /*0438*/ 	.short	0x010a
        /*043a*/ 	.byte	0x05
	.zero		1


	//   ....[51]....
        /*043c*/ 	.word	0x00002b00
        /*0440*/ 	.word	0x00000000
        /*0444*/ 	.word	0x00000000
        /*0448*/ 	.short	0x010a
        /*044a*/ 	.byte	0xff
	.zero		1


	//   ....[52]....
        /*044c*/ 	.word	0x00002c20
        /*0450*/ 	.word	0x00000002
        /*0454*/ 	.word	0x00000100
        /*0458*/ 	.short	0x010a
        /*045a*/ 	.byte	0xff
	.zero		1


	//   ....[53]....
        /*045c*/ 	.word	0x00002c80
        /*0460*/ 	.word	0x00000004
        /*0464*/ 	.word	0x00000000
        /*0468*/ 	.short	0x0101
        /*046a*/ 	.byte	0xff
	.zero		1


	//   ....[54]....
        /*046c*/ 	.word	0x00002ca0
        /*0470*/ 	.word	0x000000ff
        /*0474*/ 	.word	0x000000b0
        /*0478*/ 	.short	0x010a
        /*047a*/ 	.byte	0x04
	.zero		1


	//   ....[55]....
        /*047c*/ 	.word	0x00002dc0
        /*0480*/ 	.word	0x00000002
        /*0484*/ 	.word	0x000000a0
        /*0488*/ 	.short	0x010a
        /*048a*/ 	.byte	0xff
	.zero		1


	//   ....[56]....
        /*048c*/ 	.word	0x00002ed0
        /*0490*/ 	.word	0x00000002
        /*0494*/ 	.word	0x00000000
        /*0498*/ 	.short	0x0101
        /*049a*/ 	.byte	0xff
	.zero		1


	//   ....[57]....
        /*049c*/ 	.word	0x00002f60
        /*04a0*/ 	.word	0x000000ff
        /*04a4*/ 	.word	0x000000b0
        /*04a8*/ 	.short	0x0106
        /*04aa*/ 	.byte	0x04
	.zero		1


	//   ....[58]....
        /*04ac*/ 	.word	0x00002f80
        /*04b0*/ 	.word	0x000000ff
        /*04b4*/ 	.word	0x000000b0
        /*04b8*/ 	.short	0x010a
        /*04ba*/ 	.byte	0x04
	.zero		1


	//   ....[59]....
        /*04bc*/ 	.word	0x00003010
        /*04c0*/ 	.word	0x000000ff
        /*04c4*/ 	.word	0x000000b0
        /*04c8*/ 	.short	0x0106
        /*04ca*/ 	.byte	0x07
	.zero		1


	//   ....[60]....
        /*04cc*/ 	.word	0x00003050
        /*04d0*/ 	.word	0x00000000
        /*04d4*/ 	.word	0x000000b0
        /*04d8*/ 	.short	0x010a
        /*04da*/ 	.byte	0xff
	.zero		1


	//   ....[61]....
        /*04dc*/ 	.word	0x000035a0
        /*04e0*/ 	.word	0x00000000
        /*04e4*/ 	.word	0x000000a0
        /*04e8*/ 	.short	0x010a
        /*04ea*/ 	.byte	0xff
	.zero		1


	//   ....[62]....
        /*04ec*/ 	.word	0x000036b0
        /*04f0*/ 	.word	0x00000003
        /*04f4*/ 	.word	0x00000000
        /*04f8*/ 	.short	0x0101
        /*04fa*/ 	.byte	0xff
	.zero		1


	//   ....[63]....
        /*04fc*/ 	.word	0x000036c0
        /*0500*/ 	.word	0x000000ff
        /*0504*/ 	.word	0x00000000
        /*0508*/ 	.short	0x010a
        /*050a*/ 	.byte	0x04
	.zero		1


	//   ....[64]....
        /*050c*/ 	.word	0x000036e0
        /*0510*/ 	.word	0x000000ff
        /*0514*/ 	.word	0x000000e0
        /*0518*/ 	.short	0x010a
        /*051a*/ 	.byte	0x1e
	.zero		1


	//   ....[65]....
        /*051c*/ 	.word	0x000037b0
        /*0520*/ 	.word	0x000000ff
        /*0524*/ 	.word	0x00000000
        /*0528*/ 	.short	0x010a
        /*052a*/ 	.byte	0x05
	.zero		1


	//   ....[66]....
        /*052c*/ 	.word	0x000038f0
        /*0530*/ 	.word	0x000000ff
        /*0534*/ 	.word	0x00000000
        /*0538*/ 	.short	0x010a
        /*053a*/ 	.byte	0x04
	.zero		1


	//   ....[67]....
        /*053c*/ 	.word	0x00003b80
        /*0540*/ 	.word	0x000000ff
        /*0544*/ 	.word	0x00000000
        /*0548*/ 	.short	0x010a
        /*054a*/ 	.byte	0x04
	.zero		1


	//   ....[68]....
        /*054c*/ 	.word	0x00003c10
        /*0550*/ 	.word	0x000000ff
        /*0554*/ 	.word	0x00000000
        /*0558*/ 	.short	0x010a
        /*055a*/ 	.byte	0x05
	.zero		1


	//   ....[69]....
        /*055c*/ 	.word	0x00003ca0
        /*0560*/ 	.word	0x000000ff
        /*0564*/ 	.word	0x00000000
        /*0568*/ 	.short	0x010a
        /*056a*/ 	.byte	0x05
	.zero		1


	//   ....[70]....
        /*056c*/ 	.word	0x00003d30
        /*0570*/ 	.word	0x000000ff
        /*0574*/ 	.word	0x00000000
        /*0578*/ 	.short	0x010a
        /*057a*/ 	.byte	0x04
	.zero		1


	//   ....[71]....
        /*057c*/ 	.word	0x00004200
        /*0580*/ 	.word	0x0000000c
        /*0584*/ 	.word	0x000000a0
        /*0588*/ 	.short	0x010a
        /*058a*/ 	.byte	0xff
	.zero		1


	//   ....[72]....
        /*058c*/ 	.word	0x00004370
        /*0590*/ 	.word	0x00000000
        /*0594*/ 	.word	0x00000000
        /*0598*/ 	.short	0x0101
        /*059a*/ 	.byte	0xff
	.zero		1


	//   ....[73]....
        /*059c*/ 	.word	0x00004800
        /*05a0*/ 	.word	0x000000ff
        /*05a4*/ 	.word	0x00000098
        /*05a8*/ 	.short	0x010a
        /*05aa*/ 	.byte	0x15
	.zero		1


	//   ....[74]....
        /*05ac*/ 	.word	0x00004980
        /*05b0*/ 	.word	0x000000ff
        /*05b4*/ 	.word	0x00000070
        /*05b8*/ 	.short	0x010a
        /*05ba*/ 	.byte	0x15
	.zero		1


	//   ....[75]....
        /*05bc*/ 	.word	0x00004b00
        /*05c0*/ 	.word	0x000000ff
        /*05c4*/ 	.word	0x00000050
        /*05c8*/ 	.short	0x010b
        /*05ca*/ 	.byte	0x15
	.zero		1


	//   ....[76]....
        /*05cc*/ 	.word	0x00004b10
        /*05d0*/ 	.word	0x000000ff
        /*05d4*/ 	.word	0x00000000
        /*05d8*/ 	.short	0x0101
        /*05da*/ 	.byte	0x06
	.zero		1


	//   ....[77]....
        /*05dc*/ 	.word	0x00004b20
        /*05e0*/ 	.word	0x000000ff
        /*05e4*/ 	.word	0x00000078
        /*05e8*/ 	.short	0x010a
        /*05ea*/ 	.byte	0x15
	.zero		1


	//   ....[78]....
        /*05ec*/ 	.word	0x00004c80
        /*05f0*/ 	.word	0x000000ff
        /*05f4*/ 	.word	0x00000058
        /*05f8*/ 	.short	0x010b
        /*05fa*/ 	.byte	0x15
	.zero		1


	//   ....[79]....
        /*05fc*/ 	.word	0x00004c90
        /*0600*/ 	.word	0x000000ff
        /*0604*/ 	.word	0x00000000
        /*0608*/ 	.short	0x0101
        /*060a*/ 	.byte	0x06
	.zero		1


	//   ....[80]....
        /*060c*/ 	.word	0x00004ca0
        /*0610*/ 	.word	0x000000ff
        /*0614*/ 	.word	0x00000080
        /*0618*/ 	.short	0x010a
        /*061a*/ 	.byte	0x15
	.zero		1


	//   ....[81]....
        /*061c*/ 	.word	0x00004df0
        /*0620*/ 	.word	0x000000ff
        /*0624*/ 	.word	0x00000060
        /*0628*/ 	.short	0x010b
        /*062a*/ 	.byte	0x15
	.zero		1


	//   ....[82]....
        /*062c*/ 	.word	0x00004e00
        /*0630*/ 	.word	0x000000ff
        /*0634*/ 	.word	0x00000000
        /*0638*/ 	.short	0x0101
        /*063a*/ 	.byte	0x06
	.zero		1


	//   ....[83]....
        /*063c*/ 	.word	0x00004e10
        /*0640*/ 	.word	0x000000ff
        /*0644*/ 	.word	0x00000088
        /*0648*/ 	.short	0x010a
        /*064a*/ 	.byte	0x15
	.zero		1


	//   ....[84]....
        /*064c*/ 	.word	0x00005000
        /*0650*/ 	.word	0x000000ff
        /*0654*/ 	.word	0x00000068
        /*0658*/ 	.short	0x010b
        /*065a*/ 	.byte	0x15
	.zero		1


	//   ....[85]....
        /*065c*/ 	.word	0x00005010
        /*0660*/ 	.word	0x000000ff
        /*0664*/ 	.word	0x00000000
        /*0668*/ 	.short	0x0101
        /*066a*/ 	.byte	0x25
	.zero		1


	//   ....[86]....
        /*066c*/ 	.word	0x00005040
        /*0670*/ 	.word	0x000000ff
        /*0674*/ 	.word	0x00000070
        /*0678*/ 	.short	0x010a
        /*067a*/ 	.byte	0x15
	.zero		1


	//   ....[87]....
        /*067c*/ 	.word	0x00005060
        /*0680*/ 	.word	0x000000ff
        /*0684*/ 	.word	0x00000078
        /*0688*/ 	.short	0x010a
        /*068a*/ 	.byte	0x15
	.zero		1


	//   ....[88]....
        /*068c*/ 	.word	0x00005080
        /*0690*/ 	.word	0x000000ff
        /*0694*/ 	.word	0x00000080
        /*0698*/ 	.short	0x010a
        /*069a*/ 	.byte	0x15
	.zero		1


	//   ....[89]....
        /*069c*/ 	.word	0x000050c0
        /*06a0*/ 	.word	0x00000000
        /*06a4*/ 	.word	0x00000088
        /*06a8*/ 	.short	0x010a
        /*06aa*/ 	.byte	0xff
	.zero		1


	//   ....[90]....
        /*06ac*/ 	.word	0x000053d0
        /*06b0*/ 	.word	0x00000003
        /*06b4*/ 	.word	0x000000a0
        /*06b8*/ 	.short	0x010a
        /*06ba*/ 	.byte	0xff
	.zero		1


	//   ....[91]....
        /*06bc*/ 	.word	0x00005550
        /*06c0*/ 	.word	0x00000000
        /*06c4*/ 	.word	0x00000000
        /*06c8*/ 	.short	0x0101
        /*06ca*/ 	.byte	0xff
	.zero		1


	//   ....[92]....
        /*06cc*/ 	.word	0x000060c0
        /*06d0*/ 	.word	0x000000ff
        /*06d4*/ 	.word	0x00000050
        /*06d8*/ 	.short	0x010a
        /*06da*/ 	.byte	0x2c
	.zero		1


	//   ....[93]....
        /*06dc*/ 	.word	0x00006100
        /*06e0*/ 	.word	0x00000063
        /*06e4*/ 	.word	0x000000c0
        /*06e8*/ 	.short	0x010a
        /*06ea*/ 	.byte	0xff
	.zero		1


	//   ....[94]....
        /*06ec*/ 	.word	0x000061f0
        /*06f0*/ 	.word	0x000000ff
        /*06f4*/ 	.word	0x00000050
        /*06f8*/ 	.short	0x010a
        /*06fa*/ 	.byte	0x2c
	.zero		1


	//   ....[95]....
        /*06fc*/ 	.word	0x000062e0
        /*0700*/ 	.word	0x00000063
        /*0704*/ 	.word	0x000000c0
        /*0708*/ 	.short	0x010a
        /*070a*/ 	.byte	0xff
	.zero		1


	//   ....[96]....
        /*070c*/ 	.word	0x00006db0
        /*0710*/ 	.word	0x00000000
        /*0714*/ 	.word	0x00000000
        /*0718*/ 	.short	0x0101
        /*071a*/ 	.byte	0xff
	.zero		1


	//   ....[97]....
        /*071c*/ 	.word	0x00006dc0
        /*0720*/ 	.word	0x00000003
        /*0724*/ 	.word	0x00000050
        /*0728*/ 	.short	0x010a
        /*072a*/ 	.byte	0xff
	.zero		1


	//   ....[98]....
        /*072c*/ 	.word	0x00006ea0
        /*0730*/ 	.word	0x00000003
        /*0734*/ 	.word	0x00000050
        /*0738*/ 	.short	0x010a
        /*073a*/ 	.byte	0xff
	.zero		1


	//   ....[99]....
        /*073c*/ 	.word	0x00007a10
        /*0740*/ 	.word	0x0000003d
        /*0744*/ 	.word	0x00000000
        /*0748*/ 	.short	0x0101
        /*074a*/ 	.byte	0xff
	.zero		1


	//   ....[100]....
        /*074c*/ 	.word	0x00007a30
        /*0750*/ 	.word	0x0000003e
        /*0754*/ 	.word	0x00000050
        /*0758*/ 	.short	0x010a
        /*075a*/ 	.byte	0xff
	.zero		1


	//   ....[101]....
        /*075c*/ 	.word	0x00007b00
        /*0760*/ 	.word	0x0000003e
        /*0764*/ 	.word	0x00000050
        /*0768*/ 	.short	0x010a
        /*076a*/ 	.byte	0xff
	.zero		1


	//   ....[102]....
        /*076c*/ 	.word	0x00008670
        /*0770*/ 	.word	0x0000003d
        /*0774*/ 	.word	0x00000000
        /*0778*/ 	.short	0x0101
        /*077a*/ 	.byte	0xff
	.zero		1


	//   ....[103]....
        /*077c*/ 	.word	0x00008690
        /*0780*/ 	.word	0x0000003e
        /*0784*/ 	.word	0x00000050
        /*0788*/ 	.short	0x010a
        /*078a*/ 	.byte	0xff
	.zero		1


	//   ....[104]....
        /*078c*/ 	.word	0x00008760
        /*0790*/ 	.word	0x0000003e
        /*0794*/ 	.word	0x00000050
        /*0798*/ 	.short	0x010a
        /*079a*/ 	.byte	0xff
	.zero		1


	//   ....[105]....
        /*079c*/ 	.word	0x00008aa0
        /*07a0*/ 	.word	0x000000ff
        /*07a4*/ 	.word	0x00000000
        /*07a8*/ 	.short	0x0101
        /*07aa*/ 	.byte	0x04
	.zero		1


	//   ....[106]....
        /*07ac*/ 	.word	0x00009330
        /*07b0*/ 	.word	0x00000002
        /*07b4*/ 	.word	0x00000000
        /*07b8*/ 	.short	0x0101
        /*07ba*/ 	.byte	0xff
	.zero		1


	//   ....[107]....
        /*07bc*/ 	.word	0x000095c0
        /*07c0*/ 	.word	0x000000ff
        /*07c4*/ 	.word	0x00000000
        /*07c8*/ 	.short	0x0101
        /*07ca*/ 	.byte	0x04
	.zero		1


	//   ....[108]....
        /*07cc*/ 	.word	0x000095e0
        /*07d0*/ 	.word	0x00000003
        /*07d4*/ 	.word	0x00000110
        /*07d8*/ 	.short	0x010a
        /*07da*/ 	.byte	0xff
	.zero		1


	//   ....[109]....
        /*07dc*/ 	.word	0x00009640
        /*07e0*/ 	.word	0x00000000
        /*07e4*/ 	.word	0x00000028
        /*07e8*/ 	.short	0x010a
        /*07ea*/ 	.byte	0xff
	.zero		1


	//   ....[110]....
        /*07ec*/ 	.word	0x000096a0
        /*07f0*/ 	.word	0x00000000
        /*07f4*/ 	.word	0x00000028
        /*07f8*/ 	.short	0x010a
        /*07fa*/ 	.byte	0xff
	.zero		1


	//   ....[111]....
        /*07fc*/ 	.word	0x000096f0
        /*0800*/ 	.word	0x00000003
        /*0804*/ 	.word	0x000000a0
        /*0808*/ 	.short	0x010a
        /*080a*/ 	.byte	0xff
	.zero		1


	//   ....[112]....
        /*080c*/ 	.word	0x00009750
        /*0810*/ 	.word	0x00000000
        /*0814*/ 	.word	0x00000000
        /*0818*/ 	.short	0x010a
        /*081a*/ 	.byte	0xff
	.zero		1


	//   ....[113]....
        /*081c*/ 	.word	0x000097b0
        /*0820*/ 	.word	0x00000000
        /*0824*/ 	.word	0x00000000
        /*0828*/ 	.short	0x010a
        /*082a*/ 	.byte	0xff
	.zero		1


	//   ....[114]....
        /*082c*/ 	.word	0x00009810
        /*0830*/ 	.word	0x00000000
        /*0834*/ 	.word	0x00000000
        /*0838*/ 	.short	0x010a
        /*083a*/ 	.byte	0xff
	.zero		1


	//   ....[115]....
        /*083c*/ 	.word	0x00009870
        /*0840*/ 	.word	0x00000000
        /*0844*/ 	.word	0x00000000
        /*0848*/ 	.short	0x010a
        /*084a*/ 	.byte	0xff
	.zero		1


	//   ....[116]....
        /*084c*/ 	.word	0x000098c0
        /*0850*/ 	.word	0x00000002
        /*0854*/ 	.word	0x00000100
        /*0858*/ 	.short	0x010a
        /*085a*/ 	.byte	0xff
	.zero		1


	//   ....[117]....
        /*085c*/ 	.word	0x00009920
        /*0860*/ 	.word	0x00000002
        /*0864*/ 	.word	0x000000b0
        /*0868*/ 	.short	0x010a
        /*086a*/ 	.byte	0xff
	.zero		1


	//   ....[118]....
        /*086c*/ 	.word	0x00009970
        /*0870*/ 	.word	0x00000002
        /*0874*/ 	.word	0x000000a0
        /*0878*/ 	.short	0x010a
        /*087a*/ 	.byte	0xff
	.zero		1


	//   ....[119]....
        /*087c*/ 	.word	0x000099d0
        /*0880*/ 	.word	0x00000000
        /*0884*/ 	.word	0x000000b0
        /*0888*/ 	.short	0x010a
        /*088a*/ 	.byte	0xff
	.zero		1


	//   ....[120]....
        /*088c*/ 	.word	0x00009a20
        /*0890*/ 	.word	0x00000000
        /*0894*/ 	.word	0x000000a0
        /*0898*/ 	.short	0x010a
        /*089a*/ 	.byte	0xff
	.zero		1


	//   ....[121]....
        /*089c*/ 	.word	0x00009a80
        /*08a0*/ 	.word	0x00000003
        /*08a4*/ 	.word	0x000000e0
        /*08a8*/ 	.short	0x010a
        /*08aa*/ 	.byte	0xff
	.zero		1


	//   ....[122]....
        /*08ac*/ 	.word	0x00009ae0
        /*08b0*/ 	.word	0x00000000
        /*08b4*/ 	.word	0x00000000
        /*08b8*/ 	.short	0x010a
        /*08ba*/ 	.byte	0xff
	.zero		1


	//   ....[123]....
        /*08bc*/ 	.word	0x00009b40
        /*08c0*/ 	.word	0x00000000
        /*08c4*/ 	.word	0x00000000
        /*08c8*/ 	.short	0x010a
        /*08ca*/ 	.byte	0xff
	.zero		1


	//   ....[124]....
        /*08cc*/ 	.word	0x00009ba0
        /*08d0*/ 	.word	0x00000000
        /*08d4*/ 	.word	0x00000000
        /*08d8*/ 	.short	0x010a
        /*08da*/ 	.byte	0xff
	.zero		1


	//   ....[125]....
        /*08dc*/ 	.word	0x00009c00
        /*08e0*/ 	.word	0x00000000
        /*08e4*/ 	.word	0x00000000
        /*08e8*/ 	.short	0x010a
        /*08ea*/ 	.byte	0xff
	.zero		1


	//   ....[126]....
        /*08ec*/ 	.word	0x00009c60
        /*08f0*/ 	.word	0x00000000
        /*08f4*/ 	.word	0x00000000
        /*08f8*/ 	.short	0x010a
        /*08fa*/ 	.byte	0xff
	.zero		1


	//   ....[127]....
        /*08fc*/ 	.word	0x00009cb0
        /*0900*/ 	.word	0x0000000c
        /*0904*/ 	.word	0x000000a0
        /*0908*/ 	.short	0x010a
        /*090a*/ 	.byte	0xff
	.zero		1


	//   ....[128]....
        /*090c*/ 	.word	0x00009d10
        /*0910*/ 	.word	0x00000000
        /*0914*/ 	.word	0x00000098
        /*0918*/ 	.short	0x010a
        /*091a*/ 	.byte	0xff
	.zero		1


	//   ....[129]....
        /*091c*/ 	.word	0x00009d70
        /*0920*/ 	.word	0x00000000
        /*0924*/ 	.word	0x00000070
        /*0928*/ 	.short	0x010a
        /*092a*/ 	.byte	0xff
	.zero		1


	//   ....[130]....
        /*092c*/ 	.word	0x00009dd0
        /*0930*/ 	.word	0x00000000
        /*0934*/ 	.word	0x00000078
        /*0938*/ 	.short	0x010a
        /*093a*/ 	.byte	0xff
	.zero		1


	//   ....[131]....
        /*093c*/ 	.word	0x00009e30
        /*0940*/ 	.word	0x00000000
        /*0944*/ 	.word	0x00000080
        /*0948*/ 	.short	0x010a
        /*094a*/ 	.byte	0xff
	.zero		1


	//   ....[132]....
        /*094c*/ 	.word	0x00009e90
        /*0950*/ 	.word	0x00000000
        /*0954*/ 	.word	0x00000088
        /*0958*/ 	.short	0x010a
        /*095a*/ 	.byte	0xff
	.zero		1


	//   ....[133]....
        /*095c*/ 	.word	0x00009ef0
        /*0960*/ 	.word	0x00000000
        /*0964*/ 	.word	0x00000070
        /*0968*/ 	.short	0x010a
        /*096a*/ 	.byte	0xff
	.zero		1


	//   ....[134]....
        /*096c*/ 	.word	0x00009f50
        /*0970*/ 	.word	0x00000000
        /*0974*/ 	.word	0x00000078
        /*0978*/ 	.short	0x010a
        /*097a*/ 	.byte	0xff
	.zero		1


	//   ....[135]....
        /*097c*/ 	.word	0x00009fb0
        /*0980*/ 	.word	0x00000000
        /*0984*/ 	.word	0x00000080
        /*0988*/ 	.short	0x010a
        /*098a*/ 	.byte	0xff
	.zero		1


	//   ....[136]....
        /*098c*/ 	.word	0x0000a000
        /*0990*/ 	.word	0x00000003
        /*0994*/ 	.word	0x000000a0
        /*0998*/ 	.short	0x010a
        /*099a*/ 	.byte	0xff
	.zero		1


	//   ....[137]....
        /*099c*/ 	.word	0x0000a060
        /*09a0*/ 	.word	0x00000002
        /*09a4*/ 	.word	0x00000050
        /*09a8*/ 	.short	0x010a
        /*09aa*/ 	.byte	0xff
	.zero		1


	//   ....[138]....
        /*09ac*/ 	.word	0x0000a0b0
        /*09b0*/ 	.word	0x00000063
        /*09b4*/ 	.word	0x000000c0
        /*09b8*/ 	.short	0x010a
        /*09ba*/ 	.byte	0xff
	.zero		1


	//   ....[139]....
        /*09bc*/ 	.word	0x0000a100
        /*09c0*/ 	.word	0x00000003
        /*09c4*/ 	.word	0x00000050
        /*09c8*/ 	.short	0x010a
        /*09ca*/ 	.byte	0xff
	.zero		1


	//   ....[140]....
        /*09cc*/ 	.word	0x0000a150
        /*09d0*/ 	.word	0x0000003e
        /*09d4*/ 	.word	0x00000050
        /*09d8*/ 	.short	0x010a
        /*09da*/ 	.byte	0xff
	.zero		1


	//   ....[141]....
        /*09dc*/ 	.word	0x0000a1a0
        /*09e0*/ 	.word	0x0000003e
        /*09e4*/ 	.word	0x00000050
        /*09e8*/ 	.short	0x010a
        /*09ea*/ 	.byte	0xff
	.zero		1


	//----- nvinfo : EIATTR_NUM_MBARRIERS
	.align		4
.L_47:
        /*09ec*/ 	.byte	0x03, 0x38
        /*09ee*/ 	.short	0x0024


	//----- nvinfo : EIATTR_EXIT_INSTR_OFFSETS
	.align		4
        /*09f0*/ 	.byte	0x04, 0x1c
        /*09f2*/ 	.short	(.L_49 - .L_48)


	//   ....[0]....
.L_48:
        /*09f4*/ 	.word	0x00002b30


	//   ....[1]....
        /*09f8*/ 	.word	0x00003020


	//   ....[2]....
        /*09fc*/ 	.word	0x00003080


	//   ....[3]....
        /*0a00*/ 	.word	0x00003f90


	//   ....[4]....
        /*0a04*/ 	.word	0x000050f0


	//   ....[5]....
        /*0a08*/ 	.word	0x00005130


	//   ....[6]....
        /*0a0c*/ 	.word	0x000094b0


	//   ....[7]....
        /*0a10*/ 	.word	0x00009530


	//   ....[8]....
        /*0a14*/ 	.word	0x00009560


	//   ....[9]....
        /*0a18*/ 	.word	0x000095d0


	//----- nvinfo : EIATTR_MAX_THREADS
	.align		4
.L_49:
        /*0a1c*/ 	.byte	0x04, 0x05
        /*0a1e*/ 	.short	(.L_51 - .L_50)
.L_50:
        /*0a20*/ 	.word	0x00000100
        /*0a24*/ 	.word	0x00000001
        /*0a28*/ 	.word	0x00000001


	//----- nvinfo : EIATTR_CRS_STACK_SIZE
	.align		4
.L_51:
        /*0a2c*/ 	.byte	0x04, 0x1e
        /*0a2e*/ 	.short	(.L_53 - .L_52)
.L_52:
        /*0a30*/ 	.word	0x00000000


	//----- nvinfo : EIATTR_CBANK_PARAM_SIZE
	.align		4
.L_53:
        /*0a34*/ 	.byte	0x03, 0x19
        /*0a36*/ 	.short	0x0800


	//----- nvinfo : EIATTR_PARAM_CBANK
	.align		4
        /*0a38*/ 	.byte	0x04, 0x0a
        /*0a3a*/ 	.short	(.L_55 - .L_54)
	.align		4
.L_54:
        /*0a3c*/ 	.word	index@(.nv.constant0._ZN7cutlass13device_kernelINS_4gemm6kernel13GemmUniversalIN4cute5tupleIJiiiiEEENS1_10collective13CollectiveMmaINS1_35MainloopSm100TmaUmmaWarpSpecializedILi5ELi2ELi4ENS5_IJNS4_1CILi1EEENSA_ILi4EEESB_EEEEENS5_IJNSA_ILi128EEESF_NSA_ILi64EEEEEENS_6half_tENS5_IJlSB_lEEESI_NS5_IJSB_llEEENS4_8TiledMMAINS4_8MMA_AtomIJNS4_20SM100_MMA_F16BF16_SSISI_SI_fLi128ELi128ELNS4_4UMMA5MajorE0ELSP_1ELNSO_7ScaleInE0ELSQ_0EEEEEENS4_6LayoutINS5_IJSB_SB_SB_EEENS5_IJNSA_ILi0EEESV_SV_EEEEENS5_IJNS4_10UnderscoreESY_SY_EEEEENS4_23SM90_TMA_LOAD_MULTICASTENS4_14ComposedLayoutINS4_7SwizzleILi3ELi4ELi3EEENS4_18smem_ptr_flag_bitsILi16EEENST_INS5_IJNSA_ILi8EEESG_EEENS5_IJSG_SB_EEEEEEEvNS4_8identityENS4_13SM90_TMA_LOADENS12_IS14_S16_NST_INS5_IJSG_S17_EEENS5_IJSB_SG_EEEEEEEvS1C_EENS_8epilogue10collective18CollectiveEpilogueINS1J_23Sm100TmaWarpSpecializedILi4ELi2ELi32ELb1ELb0EEEJSH_NS5_IJNST_ISF_SB_EENST_INSA_ILi32EEESB_EEEEESI_SJ_SI_SJ_NS1J_6fusion15FusionCallbacksIS1N_NS1S_17LinearCombinationISI_fSI_fLNS_15FloatRoundStyleE2EEESH_S1R_JEEENS4_5SM1004TMEM4LOAD26SM100_TMEM_LOAD_32dp32b32xES1D_NS12_INS13_ILi2ELi4ELi3EEES16_NST_INS5_IJS17_S1P_EEENS5_IJS1P_SB_EEEEEEENS4_39AutoVectorizingCopyWithAssumedAlignmentILi128EEENS4_14SM90_TMA_STOREES26_S28_S28_EEEvvEEEEvNT_6ParamsE)
        /*0a40*/ 	.short	0x0380
        /*0a42*/ 	.short	0x0800


	//----- nvinfo : EIATTR_SW_WAR
	.align		4
.L_55:
        /*0a44*/ 	.byte	0x04, 0x36
        /*0a46*/ 	.short	(.L_57 - .L_56)
.L_56:
        /*0a48*/ 	.word	0x00000008
.L_57:


//--------------------- .nv.callgraph             --------------------------
	.section	.nv.callgraph,"",@"SHT_CUDA_CALLGRAPH"
	.align	4
	.sectionentsize	8
	.align		4
        /*0000*/ 	.word	0x00000000
	.align		4
        /*0004*/ 	.word	0xffffffff
	.align		4
        /*0008*/ 	.word	index@(_ZN7cutlass13device_kernelINS_4gemm6kernel13GemmUniversalIN4cute5tupleIJiiiiEEENS1_10collective13CollectiveMmaINS1_35MainloopSm100TmaUmmaWarpSpecializedILi5ELi2ELi4ENS5_IJNS4_1CILi1EEENSA_ILi4EEESB_EEEEENS5_IJNSA_ILi128EEESF_NSA_ILi64EEEEEENS_6half_tENS5_IJlSB_lEEESI_NS5_IJSB_llEEENS4_8TiledMMAINS4_8MMA_AtomIJNS4_20SM100_MMA_F16BF16_SSISI_SI_fLi128ELi128ELNS4_4UMMA5MajorE0ELSP_1ELNSO_7ScaleInE0ELSQ_0EEEEEENS4_6LayoutINS5_IJSB_SB_SB_EEENS5_IJNSA_ILi0EEESV_SV_EEEEENS5_IJNS4_10UnderscoreESY_SY_EEEEENS4_23SM90_TMA_LOAD_MULTICASTENS4_14ComposedLayoutINS4_7SwizzleILi3ELi4ELi3EEENS4_18smem_ptr_flag_bitsILi16EEENST_INS5_IJNSA_ILi8EEESG_EEENS5_IJSG_SB_EEEEEEEvNS4_8identityENS4_13SM90_TMA_LOADENS12_IS14_S16_NST_INS5_IJSG_S17_EEENS5_IJSB_SG_EEEEEEEvS1C_EENS_8epilogue10collective18CollectiveEpilogueINS1J_23Sm100TmaWarpSpecializedILi4ELi2ELi32ELb1ELb0EEEJSH_NS5_IJNST_ISF_SB_EENST_INSA_ILi32EEESB_EEEEESI_SJ_SI_SJ_NS1J_6fusion15FusionCallbacksIS1N_NS1S_17LinearCombinationISI_fSI_fLNS_15FloatRoundStyleE2EEESH_S1R_JEEENS4_5SM1004TMEM4LOAD26SM100_TMEM_LOAD_32dp32b32xES1D_NS12_INS13_ILi2ELi4ELi3EEES16_NST_INS5_IJS17_S1P_EEENS5_IJS1P_SB_EEEEEEENS4_39AutoVectorizingCopyWithAssumedAlignmentILi128EEENS4_14SM90_TMA_STOREES26_S28_S28_EEEvvEEEEvNT_6ParamsE)
	.align		4
        /*000c*/ 	.word	index@(__assertfail)
	.align		4
        /*0010*/ 	.word	0x00000000
	.align		4
        /*0014*/ 	.word	0xfffffffe
	.align		4
        /*0018*/ 	.word	0x00000000
	.align		4
        /*001c*/ 	.word	0xfffffffd
	.align		4
        /*0020*/ 	.word	0x00000000
	.align		4
        /*0024*/ 	.word	0xfffffffc


//--------------------- .nv.constant4             --------------------------
	.section	.nv.constant4,"a",@progbits
	.align	8
	.align		8
.nv.constant4:
        /*0000*/ 	.dword	__assertfail
	.align		8
        /*0008*/ 	.dword	__unnamed_1
	.align		8
        /*0010*/ 	.dword	__unnamed_2
	.align		8
        /*0018*/ 	.dword	_ZN40_INTERNAL_70414d3a_4_k_cu_6505ccee_322704cuda3std3__45__cpo5beginE
	.align		8
        /*0020*/ 	.dword	_ZN40_INTERNAL_70414d3a_4_k_cu_6505ccee_322704cuda3std3__45__cpo3endE
	.align		8
        /*0028*/ 	.dword	_ZN40_INTERNAL_70414d3a_4_k_cu_6505ccee_322704cuda3std3__45__cpo6cbeginE
	.align		8
        /*0030*/ 	.dword	_ZN40_INTERNAL_70414d3a_4_k_cu_6505ccee_322704cuda3std3__45__cpo4cendE
	.align		8
        /*0038*/ 	.dword	_ZN40_INTERNAL_70414d3a_4_k_cu_6505ccee_322704cuda3std3__442_GLOBAL__N__70414d3a_4_k_cu_6505ccee_322706ignoreE
	.align		8
        /*0040*/ 	.dword	_ZN40_INTERNAL_70414d3a_4_k_cu_6505ccee_322704cuda3std3__419piecewise_constructE
	.align		8
        /*0048*/ 	.dword	_ZN40_INTERNAL_70414d3a_4_k_cu_6505ccee_322704cuda3std3__48in_placeE
	.align		8
        /*0050*/ 	.dword	_ZN40_INTERNAL_70414d3a_4_k_cu_6505ccee_322704cuda3std6ranges3__45__cpo4swapE
	.align		8
        /*0058*/ 	.dword	_ZN40_INTERNAL_70414d3a_4_k_cu_6505ccee_322704cuda3std6ranges3__45__cpo9iter_moveE
	.align		8
        /*0060*/ 	.dword	_ZN40_INTERNAL_70414d3a_4_k_cu_6505ccee_322704cute7productE
	.align		8
        /*0068*/ 	.dword	_ZN40_INTERNAL_70414d3a_4_k_cu_6505ccee_322704cute1_E
	.align		8
        /*0070*/ 	.dword	$str$25
	.align		8
        /*0078*/ 	.dword	$str$26
	.align		8
        /*0080*/ 	.dword	$str$27
	.align		8
        /*0088*/ 	.dword	$str$28


//--------------------- .text._ZN7cutlass13device_kernelINS_4gemm6kernel13GemmUniversalIN4cute5tupleIJiiiiEEENS1_10collective13CollectiveMmaINS1_35MainloopSm100TmaUmmaWarpSpecializedILi5ELi2ELi4ENS5_IJNS4_1CILi1EEENSA_ILi4EEESB_EEEEENS5_IJNSA_ILi128EEESF_NSA_ILi64EEEEEENS_6half_tENS5_IJlSB_lEEESI_NS5_IJSB_llEEENS4_8TiledMMAINS4_8MMA_AtomIJNS4_20SM100_MMA_F16BF16_SSISI_SI_fLi128ELi128ELNS4_4UMMA5MajorE0ELSP_1ELNSO_7ScaleInE0ELSQ_0EEEEEENS4_6LayoutINS5_IJSB_SB_SB_EEENS5_IJNSA_ILi0EEESV_SV_EEEEENS5_IJNS4_10UnderscoreESY_SY_EEEEENS4_23SM90_TMA_LOAD_MULTICASTENS4_14ComposedLayoutINS4_7SwizzleILi3ELi4ELi3EEENS4_18smem_ptr_flag_bitsILi16EEENST_INS5_IJNSA_ILi8EEESG_EEENS5_IJSG_SB_EEEEEEEvNS4_8identityENS4_13SM90_TMA_LOADENS12_IS14_S16_NST_INS5_IJSG_S17_EEENS5_IJSB_SG_EEEEEEEvS1C_EENS_8epilogue10collective18CollectiveEpilogueINS1J_23Sm100TmaWarpSpecializedILi4ELi2ELi32ELb1ELb0EEEJSH_NS5_IJNST_ISF_SB_EENST_INSA_ILi32EEESB_EEEEESI_SJ_SI_SJ_NS1J_6fusion15FusionCallbacksIS1N_NS1S_17LinearCombinationISI_fSI_fLNS_15FloatRoundStyleE2EEESH_S1R_JEEENS4_5SM1004TMEM4LOAD26SM100_TMEM_LOAD_32dp32b32xES1D_NS12_INS13_ILi2ELi4ELi3EEES16_NST_INS5_IJS17_S1P_EEENS5_IJS1P_SB_EEEEEEENS4_39AutoVectorizingCopyWithAssumedAlignmentILi128EEENS4_14SM90_TMA_STOREES26_S28_S28_EEEvvEEEEvNT_6ParamsE --------------------------
	.section	.text._ZN7cutlass13device_kernelINS_4gemm6kernel13GemmUniversalIN4cute5tupleIJiiiiEEENS1_10collective13CollectiveMmaINS1_35MainloopSm100TmaUmmaWarpSpecializedILi5ELi2ELi4ENS5_IJNS4_1CILi1EEENSA_ILi4EEESB_EEEEENS5_IJNSA_ILi128EEESF_NSA_ILi64EEEEEENS_6half_tENS5_IJlSB_lEEESI_NS5_IJSB_llEEENS4_8TiledMMAINS4_8MMA_AtomIJNS4_20SM100_MMA_F16BF16_SSISI_SI_fLi128ELi128ELNS4_4UMMA5MajorE0ELSP_1ELNSO_7ScaleInE0ELSQ_0EEEEEENS4_6LayoutINS5_IJSB_SB_SB_EEENS5_IJNSA_ILi0EEESV_SV_EEEEENS5_IJNS4_10UnderscoreESY_SY_EEEEENS4_23SM90_TMA_LOAD_MULTICASTENS4_14ComposedLayoutINS4_7SwizzleILi3ELi4ELi3EEENS4_18smem_ptr_flag_bitsILi16EEENST_INS5_IJNSA_ILi8EEESG_EEENS5_IJSG_SB_EEEEEEEvNS4_8identityENS4_13SM90_TMA_LOADENS12_IS14_S16_NST_INS5_IJSG_S17_EEENS5_IJSB_SG_EEEEEEEvS1C_EENS_8epilogue10collective18CollectiveEpilogueINS1J_23Sm100TmaWarpSpecializedILi4ELi2ELi32ELb1ELb0EEEJSH_NS5_IJNST_ISF_SB_EENST_INSA_ILi32EEESB_EEEEESI_SJ_SI_SJ_NS1J_6fusion15FusionCallbacksIS1N_NS1S_17LinearCombinationISI_fSI_fLNS_15FloatRoundStyleE2EEESH_S1R_JEEENS4_5SM1004TMEM4LOAD26SM100_TMEM_LOAD_32dp32b32xES1D_NS12_INS13_ILi2ELi4ELi3EEES16_NST_INS5_IJS17_S1P_EEENS5_IJS1P_SB_EEEEEEENS4_39AutoVectorizingCopyWithAssumedAlignmentILi128EEENS4_14SM90_TMA_STOREES26_S28_S28_EEEvvEEEEvNT_6ParamsE,"ax",@progbits
	.align	128
.text._ZN7cutlass13device_kernelINS_4gemm6kernel13GemmUniversalIN4cute5tupleIJiiiiEEENS1_10collective13CollectiveMmaINS1_35MainloopSm100TmaUmmaWarpSpecializedILi5ELi2ELi4ENS5_IJNS4_1CILi1EEENSA_ILi4EEESB_EEEEENS5_IJNSA_ILi128EEESF_NSA_ILi64EEEEEENS_6half_tENS5_IJlSB_lEEESI_NS5_IJSB_llEEENS4_8TiledMMAINS4_8MMA_AtomIJNS4_20SM100_MMA_F16BF16_SSISI_SI_fLi128ELi128ELNS4_4UMMA5MajorE0ELSP_1ELNSO_7ScaleInE0ELSQ_0EEEEEENS4_6LayoutINS5_IJSB_SB_SB_EEENS5_IJNSA_ILi0EEESV_SV_EEEEENS5_IJNS4_10UnderscoreESY_SY_EEEEENS4_23SM90_TMA_LOAD_MULTICASTENS4_14ComposedLayoutINS4_7SwizzleILi3ELi4ELi3EEENS4_18smem_ptr_flag_bitsILi16EEENST_INS5_IJNSA_ILi8EEESG_EEENS5_IJSG_SB_EEEEEEEvNS4_8identityENS4_13SM90_TMA_LOADENS12_IS14_S16_NST_INS5_IJSG_S17_EEENS5_IJSB_SG_EEEEEEEvS1C_EENS_8epilogue10collective18CollectiveEpilogueINS1J_23Sm100TmaWarpSpecializedILi4ELi2ELi32ELb1ELb0EEEJSH_NS5_IJNST_ISF_SB_EENST_INSA_ILi32EEESB_EEEEESI_SJ_SI_SJ_NS1J_6fusion15FusionCallbacksIS1N_NS1S_17LinearCombinationISI_fSI_fLNS_15FloatRoundStyleE2EEESH_S1R_JEEENS4_5SM1004TMEM4LOAD26SM100_TMEM_LOAD_32dp32b32xES1D_NS12_INS13_ILi2ELi4ELi3EEES16_NST_INS5_IJS17_S1P_EEENS5_IJS1P_SB_EEEEEEENS4_39AutoVectorizingCopyWithAssumedAlignmentILi128EEENS4_14SM90_TMA_STOREES26_S28_S28_EEEvvEEEEvNT_6ParamsE:
        .type           _ZN7cutlass13device_kernelINS_4gemm6kernel13GemmUniversalIN4cute5tupleIJiiiiEEENS1_10collective13CollectiveMmaINS1_35MainloopSm100TmaUmmaWarpSpecializedILi5ELi2ELi4ENS5_IJNS4_1CILi1EEENSA_ILi4EEESB_EEEEENS5_IJNSA_ILi128EEESF_NSA_ILi64EEEEEENS_6half_tENS5_IJlSB_lEEESI_NS5_IJSB_llEEENS4_8TiledMMAINS4_8MMA_AtomIJNS4_20SM100_MMA_F16BF16_SSISI_SI_fLi128ELi128ELNS4_4UMMA5MajorE0ELSP_1ELNSO_7ScaleInE0ELSQ_0EEEEEENS4_6LayoutINS5_IJSB_SB_SB_EEENS5_IJNSA_ILi0EEESV_SV_EEEEENS5_IJNS4_10UnderscoreESY_SY_EEEEENS4_23SM90_TMA_LOAD_MULTICASTENS4_14ComposedLayoutINS4_7SwizzleILi3ELi4ELi3EEENS4_18smem_ptr_flag_bitsILi16EEENST_INS5_IJNSA_ILi8EEESG_EEENS5_IJSG_SB_EEEEEEEvNS4_8identityENS4_13SM90_TMA_LOADENS12_IS14_S16_NST_INS5_IJSG_S17_EEENS5_IJSB_SG_EEEEEEEvS1C_EENS_8epilogue10collective18CollectiveEpilogueINS1J_23Sm100TmaWarpSpecializedILi4ELi2ELi32ELb1ELb0EEEJSH_NS5_IJNST_ISF_SB_EENST_INSA_ILi32EEESB_EEEEESI_SJ_SI_SJ_NS1J_6fusion15FusionCallbacksIS1N_NS1S_17LinearCombinationISI_fSI_fLNS_15FloatRoundStyleE2EEESH_S1R_JEEENS4_5SM1004TMEM4LOAD26SM100_TMEM_LOAD_32dp32b32xES1D_NS12_INS13_ILi2ELi4ELi3EEES16_NST_INS5_IJS17_S1P_EEENS5_IJS1P_SB_EEEEEEENS4_39AutoVectorizingCopyWithAssumedAlignmentILi128EEENS4_14SM90_TMA_STOREES26_S28_S28_EEEvvEEEEvNT_6ParamsE,@function
        .size           _ZN7cutlass13device_kernelINS_4gemm6kernel13GemmUniversalIN4cute5tupleIJiiiiEEENS1_10collective13CollectiveMmaINS1_35MainloopSm100TmaUmmaWarpSpecializedILi5ELi2ELi4ENS5_IJNS4_1CILi1EEENSA_ILi4EEESB_EEEEENS5_IJNSA_ILi128EEESF_NSA_ILi64EEEEEENS_6half_tENS5_IJlSB_lEEESI_NS5_IJSB_llEEENS4_8TiledMMAINS4_8MMA_AtomIJNS4_20SM100_MMA_F16BF16_SSISI_SI_fLi128ELi128ELNS4_4UMMA5MajorE0ELSP_1ELNSO_7ScaleInE0ELSQ_0EEEEEENS4_6LayoutINS5_IJSB_SB_SB_EEENS5_IJNSA_ILi0EEESV_SV_EEEEENS5_IJNS4_10UnderscoreESY_SY_EEEEENS4_23SM90_TMA_LOAD_MULTICASTENS4_14ComposedLayoutINS4_7SwizzleILi3ELi4ELi3EEENS4_18smem_ptr_flag_bitsILi16EEENST_INS5_IJNSA_ILi8EEESG_EEENS5_IJSG_SB_EEEEEEEvNS4_8identityENS4_13SM90_TMA_LOADENS12_IS14_S16_NST_INS5_IJSG_S17_EEENS5_IJSB_SG_EEEEEEEvS1C_EENS_8epilogue10collective18CollectiveEpilogueINS1J_23Sm100TmaWarpSpecializedILi4ELi2ELi32ELb1ELb0EEEJSH_NS5_IJNST_ISF_SB_EENST_INSA_ILi32EEESB_EEEEESI_SJ_SI_SJ_NS1J_6fusion15FusionCallbacksIS1N_NS1S_17LinearCombinationISI_fSI_fLNS_15FloatRoundStyleE2EEESH_S1R_JEEENS4_5SM1004TMEM4LOAD26SM100_TMEM_LOAD_32dp32b32xES1D_NS12_INS13_ILi2ELi4ELi3EEES16_NST_INS5_IJS17_S1P_EEENS5_IJS1P_SB_EEEEEEENS4_39AutoVectorizingCopyWithAssumedAlignmentILi128EEENS4_14SM90_TMA_STOREES26_S28_S28_EEEvvEEEEvNT_6ParamsE,(.L_x_186 - _ZN7cutlass13device_kernelINS_4gemm6kernel13GemmUniversalIN4cute5tupleIJiiiiEEENS1_10collective13CollectiveMmaINS1_35MainloopSm100TmaUmmaWarpSpecializedILi5ELi2ELi4ENS5_IJNS4_1CILi1EEENSA_ILi4EEESB_EEEEENS5_IJNSA_ILi128EEESF_NSA_ILi64EEEEEENS_6half_tENS5_IJlSB_lEEESI_NS5_IJSB_llEEENS4_8TiledMMAINS4_8MMA_AtomIJNS4_20SM100_MMA_F16BF16_SSISI_SI_fLi128ELi128ELNS4_4UMMA5MajorE0ELSP_1ELNSO_7ScaleInE0ELSQ_0EEEEEENS4_6LayoutINS5_IJSB_SB_SB_EEENS5_IJNSA_ILi0EEESV_SV_EEEEENS5_IJNS4_10UnderscoreESY_SY_EEEEENS4_23SM90_TMA_LOAD_MULTICASTENS4_14ComposedLayoutINS4_7SwizzleILi3ELi4ELi3EEENS4_18smem_ptr_flag_bitsILi16EEENST_INS5_IJNSA_ILi8EEESG_EEENS5_IJSG_SB_EEEEEEEvNS4_8identityENS4_13SM90_TMA_LOADENS12_IS14_S16_NST_INS5_IJSG_S17_EEENS5_IJSB_SG_EEEEEEEvS1C_EENS_8epilogue10collective18CollectiveEpilogueINS1J_23Sm100TmaWarpSpecializedILi4ELi2ELi32ELb1ELb0EEEJSH_NS5_IJNST_ISF_SB_EENST_INSA_ILi32EEESB_EEEEESI_SJ_SI_SJ_NS1J_6fusion15FusionCallbacksIS1N_NS1S_17LinearCombinationISI_fSI_fLNS_15FloatRoundStyleE2EEESH_S1R_JEEENS4_5SM1004TMEM4LOAD26SM100_TMEM_LOAD_32dp32b32xES1D_NS12_INS13_ILi2ELi4ELi3EEES16_NST_INS5_IJS17_S1P_EEENS5_IJS1P_SB_EEEEEEENS4_39AutoVectorizingCopyWithAssumedAlignmentILi128EEENS4_14SM90_TMA_STOREES26_S28_S28_EEEvvEEEEvNT_6ParamsE)
        .other          _ZN7cutlass13device_kernelINS_4gemm6kernel13GemmUniversalIN4cute5tupleIJiiiiEEENS1_10collective13CollectiveMmaINS1_35MainloopSm100TmaUmmaWarpSpecializedILi5ELi2ELi4ENS5_IJNS4_1CILi1EEENSA_ILi4EEESB_EEEEENS5_IJNSA_ILi128EEESF_NSA_ILi64EEEEEENS_6half_tENS5_IJlSB_lEEESI_NS5_IJSB_llEEENS4_8TiledMMAINS4_8MMA_AtomIJNS4_20SM100_MMA_F16BF16_SSISI_SI_fLi128ELi128ELNS4_4UMMA5MajorE0ELSP_1ELNSO_7ScaleInE0ELSQ_0EEEEEENS4_6LayoutINS5_IJSB_SB_SB_EEENS5_IJNSA_ILi0EEESV_SV_EEEEENS5_IJNS4_10UnderscoreESY_SY_EEEEENS4_23SM90_TMA_LOAD_MULTICASTENS4_14ComposedLayoutINS4_7SwizzleILi3ELi4ELi3EEENS4_18smem_ptr_flag_bitsILi16EEENST_INS5_IJNSA_ILi8EEESG_EEENS5_IJSG_SB_EEEEEEEvNS4_8identityENS4_13SM90_TMA_LOADENS12_IS14_S16_NST_INS5_IJSG_S17_EEENS5_IJSB_SG_EEEEEEEvS1C_EENS_8epilogue10collective18CollectiveEpilogueINS1J_23Sm100TmaWarpSpecializedILi4ELi2ELi32ELb1ELb0EEEJSH_NS5_IJNST_ISF_SB_EENST_INSA_ILi32EEESB_EEEEESI_SJ_SI_SJ_NS1J_6fusion15FusionCallbacksIS1N_NS1S_17LinearCombinationISI_fSI_fLNS_15FloatRoundStyleE2EEESH_S1R_JEEENS4_5SM1004TMEM4LOAD26SM100_TMEM_LOAD_32dp32b32xES1D_NS12_INS13_ILi2ELi4ELi3EEES16_NST_INS5_IJS17_S1P_EEENS5_IJS1P_SB_EEEEEEENS4_39AutoVectorizingCopyWithAssumedAlignmentILi128EEENS4_14SM90_TMA_STOREES26_S28_S28_EEEvvEEEEvNT_6ParamsE,@"STO_CUDA_ENTRY STV_DEFAULT"
_ZN7cutlass13device_kernelINS_4gemm6kernel13GemmUniversalIN4cute5tupleIJiiiiEEENS1_10collective13CollectiveMmaINS1_35MainloopSm100TmaUmmaWarpSpecializedILi5ELi2ELi4ENS5_IJNS4_1CILi1EEENSA_ILi4EEESB_EEEEENS5_IJNSA_ILi128EEESF_NSA_ILi64EEEEEENS_6half_tENS5_IJlSB_lEEESI_NS5_IJSB_llEEENS4_8TiledMMAINS4_8MMA_AtomIJNS4_20SM100_MMA_F16BF16_SSISI_SI_fLi128ELi128ELNS4_4UMMA5MajorE0ELSP_1ELNSO_7ScaleInE0ELSQ_0EEEEEENS4_6LayoutINS5_IJSB_SB_SB_EEENS5_IJNSA_ILi0EEESV_SV_EEEEENS5_IJNS4_10UnderscoreESY_SY_EEEEENS4_23SM90_TMA_LOAD_MULTICASTENS4_14ComposedLayoutINS4_7SwizzleILi3ELi4ELi3EEENS4_18smem_ptr_flag_bitsILi16EEENST_INS5_IJNSA_ILi8EEESG_EEENS5_IJSG_SB_EEEEEEEvNS4_8identityENS4_13SM90_TMA_LOADENS12_IS14_S16_NST_INS5_IJSG_S17_EEENS5_IJSB_SG_EEEEEEEvS1C_EENS_8epilogue10collective18CollectiveEpilogueINS1J_23Sm100TmaWarpSpecializedILi4ELi2ELi32ELb1ELb0EEEJSH_NS5_IJNST_ISF_SB_EENST_INSA_ILi32EEESB_EEEEESI_SJ_SI_SJ_NS1J_6fusion15FusionCallbacksIS1N_NS1S_17LinearCombinationISI_fSI_fLNS_15FloatRoundStyleE2EEESH_S1R_JEEENS4_5SM1004TMEM4LOAD26SM100_TMEM_LOAD_32dp32b32xES1D_NS12_INS13_ILi2ELi4ELi3EEES16_NST_INS5_IJS17_S1P_EEENS5_IJS1P_SB_EEEEEEENS4_39AutoVectorizingCopyWithAssumedAlignmentILi128EEENS4_14SM90_TMA_STOREES26_S28_S28_EEEvvEEEEvNT_6ParamsE:
[----:B------:R-:W1:Y:S01]  /*0000*/  LDC R1, c[0x0][0x37c] ;  /* 0x0000df00ff017b82 */ /* 0x000e620000000800 */
[----:B------:R-:W2:Y:S01]  /*0010*/  S2R R94, SR_TID.X ;  /* 0x00000000005e7919 */ /* 0x000ea20000002100 */
[----:B------:R-:W3:Y:S01]  /*0020*/  LDCU.64 UR8, c[0x0][0x890] ;  /* 0x00011200ff0877ac */ /* 0x000ee20008000a00 */
[----:B------:R-:W-:Y:S02]  /*0030*/  PRMT R80, RZ, 0x7610, R80 ;  /* 0x00007610ff507816 */ /* 0x000fe40000000050 */
[----:B------:R-:W-:Y:S01]  /*0040*/  ELECT P3, URZ, PT ;  /* 0x0000000000ff782f */ /* 0x000fe20003860000 */
[----:B---3--:R-:W-:-:S04]  /*0050*/  UISETP.NE.U32.AND UP0, UPT, UR8, URZ, UPT ;  /* 0x000000ff0800728c */ /* 0x008fc8000bf05070 */
[----:B------:R-:W-:Y:S01]  /*0060*/  UISETP.NE.AND.EX UP0, UPT, UR9, URZ, UPT, UP0 ;  /* 0x000000ff0900728c */ /* 0x000fe2000bf05300 */
[----:B--2---:R-:W-:-:S05]  /*0070*/  SHF.R.U32.HI R81, RZ, 0x5, R94 ;  /* 0x00000005ff517819 */ /* 0x004fca000001165e */
[----:B------:R-:W2:Y:S02]  /*0080*/  SHFL.IDX PT, R0, R81, RZ, 0x1f ;  /* 0x00001fff51007589 */ /* 0x000ea400000e0000 */
[----:B--2---:R-:W-:Y:S01]  /*0090*/  R2UR UR17, R0 ;  /* 0x00000000001172ca */ /* 0x004fe200000e0000 */
[----:B-1----:R-:W-:-:S14]  /*00a0*/  BRA.U UP0, `(.L_x_0) ;  /* 0x0000000100307547 */ /* 0x002fdc000b800000 */
[----:B------:R-:W1:Y:S02]  /*00b0*/  LDCU.64 UR4, c[0x0][0x888] ;  /* 0x00011100ff0477ac */ /* 0x000e640008000a00 */
[----:B-1----:R-:W-:-:S04]  /*00c0*/  UISETP.NE.U32.AND UP0, UPT, UR4, URZ, UPT ;  /* 0x000000ff0400728c */ /* 0x002fc8000bf05070 */
[----:B------:R-:W-:-:S09]  /*00d0*/  UISETP.NE.AND.EX UP0, UPT, UR5, URZ, UPT, UP0 ;  /* 0x000000ff0500728c */ /* 0x000fd2000bf05300 */
[----:B------:R-:W-:Y:S05]  /*00e0*/  BRA.U !UP0, `(.L_x_1) ;  /* 0x0000000108147547 */ /* 0x000fea000b800000 */
[----:B------:R-:W1:Y:S01]  /*00f0*/  LDC.64 R2, c[0x0][0x888] ;  /* 0x00022200ff027b82 */ /* 0x000e620000000a00 */
[----:B------:R-:W1:Y:S02]  /*0100*/  LDCU.64 UR4, c[0x0][0x358] ;  /* 0x00006b00ff0477ac */ /* 0x000e640008000a00 */
[----:B-1----:R1:W5:Y:S01]  /*0110*/  LDG.E R41, desc[UR4][R2.64] ;  /* 0x0000000402297981 */ /* 0x002362000c1e1900 */
[----:B------:R-:W-:Y:S01]  /*0120*/  HFMA2 R80, -RZ, RZ, 0, 5.9604644775390625e-08 ;  /* 0x00000001ff507431 */ /* 0x000fe200000001ff */
[----:B------:R-:W-:Y:S05]  /*0130*/  BRA `(.L_x_0) ;  /* 0x00000000000c7947 */ /* 0x000fea0003800000 */
.L_x_1:
[----:B------:R-:W1:Y:S01]  /*0140*/  LDCU UR4, c[0x0][0x880] ;  /* 0x00011000ff0477ac */ /* 0x000e620008000800 */
[----:B------:R-:W-:Y:S01]  /*0150*/  HFMA2 R80, -RZ, RZ, 0, 5.9604644775390625e-08 ;  /* 0x00000001ff507431 */ /* 0x000fe200000001ff */
[----:B-1----:R-:W-:-:S07]  /*0160*/  MOV R41, UR4 ;  /* 0x0000000400297c02 */ /* 0x002fce0008000f00 */
.L_x_0:
[----:B------:R-:W2:Y:S02]  /*0170*/  LDCU.64 UR4, c[0x0][0x8b0] ;  /* 0x00011600ff0477ac */ /* 0x000ea40008000a00 */
[----:B--2---:R-:W-:-:S04]  /*0180*/  UISETP.NE.U32.AND UP0, UPT, UR4, URZ, UPT ;  /* 0x000000ff0400728c */ /* 0x004fc8000bf05070 */
[----:B------:R-:W-:-:S09]  /*0190*/  UISETP.NE.AND.EX UP0, UPT, UR5, URZ, UPT, UP0 ;  /* 0x000000ff0500728c */ /* 0x000fd2000bf05300 */
[----:B------:R-:W-:Y:S05]  /*01a0*/  BRA.U UP0, `(.L_x_2) ;  /* 0x0000000100287547 */ /* 0x000fea000b800000 */
[----:B------:R-:W2:Y:S02]  /*01b0*/  LDCU.64 UR4, c[0x0][0x8a8] ;  /* 0x00011500ff0477ac */ /* 0x000ea40008000a00 */
[----:B--2---:R-:W-:-:S04]  /*01c0*/  UISETP.NE.U32.AND UP0, UPT, UR4, URZ, UPT ;  /* 0x000000ff0400728c */ /* 0x004fc8000bf05070 */
[----:B------:R-:W-:-:S09]  /*01d0*/  UISETP.NE.AND.EX UP0, UPT, UR5, URZ, UPT, UP0 ;  /* 0x000000ff0500728c */ /* 0x000fd2000bf05300 */
[----:B------:R-:W-:Y:S05]  /*01e0*/  BRA.U !UP0, `(.L_x_3) ;  /* 0x0000000108107547 */ /* 0x000fea000b800000 */
[----:B------:R-:W2:Y:S01]  /*01f0*/  LDC.64 R38, c[0x0][0x8a8] ;  /* 0x00022a00ff267b82 */ /* 0x000ea20000000a00 */
[----:B------:R-:W2:Y:S02]  /*0200*/  LDCU.64 UR4, c[0x0][0x358] ;  /* 0x00006b00ff0477ac */ /* 0x000ea40008000a00 */
[----:B--2---:R2:W5:Y:S01]  /*0210*/  LDG.E R38, desc[UR4][R38.64] ;  /* 0x0000000426267981 */ /* 0x004562000c1e1900 */
[----:B------:R-:W-:Y:S05]  /*0220*/  BRA `(.L_x_2) ;  /* 0x0000000000087947 */ /* 0x000fea0003800000 */
.L_x_3:
[----:B------:R-:W2:Y:S02]  /*0230*/  LDCU UR4, c[0x0][0x8a0] ;  /* 0x00011400ff0477ac */ /* 0x000ea40008000800 */
[----:B--2---:R-:W-:Y:S02]  /*0240*/  MOV R38, UR4 ;  /* 0x0000000400267c02 */ /* 0x004fe40008000f00 */
.L_x_2:
[----:B------:R-:W-:Y:S01]  /*0250*/  IMAD.U32 R0, RZ, RZ, UR17 ;  /* 0x00000011ff007e24 */ /* 0x000fe2000f8e00ff */
[----:B------:R-:W-:Y:S04]  /*0260*/  BSSY.RECONVERGENT B0, `(.L_x_4) ;  /* 0x000000c000007945 */ /* 0x000fe80003800200 */
[C---:B------:R-:W-:Y:S02]  /*0270*/  ISETP.NE.OR P1, PT, R0.reuse, 0x1, !P3 ;  /* 0x000000010000780c */ /* 0x040fe40005f25670 */
[----:B------:R-:W-:-:S11]  /*0280*/  ISETP.NE.OR P0, PT, R0, 0x3, !P3 ;  /* 0x000000030000780c */ /* 0x000fd60005f05670 */
[----:B------:R-:W-:Y:S05]  /*0290*/  @P1 BRA `(.L_x_5) ;  /* 0x0000000000201947 */ /* 0x000fea0003800000 */
[----:B------:R-:W3:Y:S02]  /*02a0*/  LDCU.64 UR4, c[0x0][0x348] ;  /* 0x00006900ff0477ac */ /* 0x000ee40008000a00 */
[----:B---3--:R-:W-:Y:S02]  /*02b0*/  UIADD3 UR6, UP1, UPT, UR4, 0x80, URZ ;  /* 0x0000008004067890 */ /* 0x008fe4000ff3e0ff */
[----:B------:R-:W-:Y:S02]  /*02c0*/  UIADD3 UR4, UP0, UPT, UR4, 0x180, URZ ;  /* 0x0000018004047890 */ /* 0x000fe4000ff1e0ff */
[----:B------:R-:W-:Y:S02]  /*02d0*/  UIADD3.X UR7, UPT, UPT, URZ, UR5, URZ, UP1, !UPT ;  /* 0x00000005ff077290 */ /* 0x000fe40008ffe4ff */
[----:B------:R-:W-:-:S07]  /*02e0*/  UIADD3.X UR5, UPT, UPT, URZ, UR5, URZ, UP0, !UPT ;  /* 0x00000005ff057290 */ /* 0x000fce00087fe4ff */
[----:B------:R3:W-:Y:S02]  /*02f0*/  UTMACCTL.PF [UR6] ;  /* 0x00000000060079b9 */ /* 0x0007e40008040000 */
[----:B------:R3:W-:Y:S02]  /*0300*/  UTMACCTL.PF [UR4] ;  /* 0x00000000040079b9 */ /* 0x0007e40008040000 */
[----:B---3--:R-:W-:Y:S01]  /*0310*/  NOP ;  /* 0x0000000000007918 */ /* 0x008fe20000000000 */
.L_x_5:
[----:B------:R-:W-:Y:S05]  /*0320*/  BSYNC.RECONVERGENT B0 ;  /* 0x0000000000007941 */ /* 0x000fea0003800200 */
.L_x_4:
[----:B------:R-:W-:Y:S04]  /*0330*/  BSSY.RECONVERGENT B0, `(.L_x_6) ;  /* 0x000000a000007945 */ /* 0x000fe80003800200 */
        /* <DEDUP_REMOVED lines=9> */
.L_x_7:
[----:B------:R-:W-:Y:S05]  /*03d0*/  BSYNC.RECONVERGENT B0 ;  /* 0x0000000000007941 */ /* 0x000fea0003800200 */
.L_x_6:
[----:B------:R-:W3:Y:S01]  /*03e0*/  LDCU.64 UR4, c[0x0][0x888] ;  /* 0x00011100ff0477ac */ /* 0x000ee20008000a00 */
[----:B------:R-:W-:Y:S02]  /*03f0*/  UISETP.EQ.U32.AND UP1, UPT, UR8, URZ, UPT ;  /* 0x000000ff0800728c */ /* 0x000fe4000bf22070 */
[----:B------:R-:W-:Y:S02]  /*0400*/  UPLOP3.LUT UP3, UPT, UPT, UPT, UPT, 0x80, 0x8 ;  /* 0x000000000008789c */ /* 0x000fe40003f6f070 */
[----:B---3--:R-:W-:-:S04]  /*0410*/  UISETP.NE.U32.AND UP0, UPT, UR4, URZ, UPT ;  /* 0x000000ff0400728c */ /* 0x008fc8000bf05070 */
[----:B------:R-:W-:-:S04]  /*0420*/  UISETP.NE.AND.EX UP0, UPT, UR5, URZ, UPT, UP0 ;  /* 0x000000ff0500728c */ /* 0x000fc8000bf05300 */
[----:B------:R-:W-:-:S04]  /*0430*/  UISETP.EQ.OR.EX UP2, UPT, UR9, URZ, !UP0, UP1 ;  /* 0x000000ff0900728c */ /* 0x000fc8000c742710 */
[----:B------:R-:W-:-:S06]  /*0440*/  UP2UR UR4, UPR, URZ, 0x4 ;  /* 0x00000004ff047883 */ /* 0x000fcc0008000000 */
[----:B------:R-:W-:Y:S01]  /*0450*/  MOV R83, UR4 ;  /* 0x0000000400537c02 */ /* 0x000fe20008000f00 */
[----:B------:R-:W-:Y:S06]  /*0460*/  BRA.U !UP2, `(.L_x_8) ;  /* 0x000000010a207547 */ /* 0x000fec000b800000 */
[----:B------:R-:W-:Y:S01]  /*0470*/  UISETP.NE.U32.AND UP1, UPT, UR8, URZ, UPT ;  /* 0x000000ff0800728c */ /* 0x000fe2000bf25070 */
[----:B-----5:R-:W-:Y:S01]  /*0480*/  FSETP.NEU.AND P0, PT, R41, RZ, PT ;  /* 0x000000ff2900720b */ /* 0x020fe20003f0d000 */
[----:B------:R-:W-:Y:S02]  /*0490*/  USEL UR4, URZ, 0xffffffff, UP0 ;  /* 0xffffffffff047887 */ /* 0x000fe40008000000 */
[----:B------:R-:W-:-:S10]  /*04a0*/  UISETP.NE.AND.EX UP1, UPT, UR9, URZ, UPT, UP1 ;  /* 0x000000ff0900728c */ /* 0x000fd4000bf25310 */
[----:B------:R-:W-:Y:S01]  /*04b0*/  VOTEU.ANY UP0, P0 ;  /* 0x0000000000ff7886 */ /* 0x000fe20000000100 */
[----:B------:R-:W-:-:S04]  /*04c0*/  @!UP1 USEL UR4, URZ, 0xffffffff, UP0 ;  /* 0xffffffffff049887 */ /* 0x000fc80008000000 */
[----:B------:R-:W-:-:S04]  /*04d0*/  ULOP3.LUT UR4, UR4, 0x1, URZ, 0xc0, !UPT ;  /* 0x0000000104047892 */ /* 0x000fc8000f8ec0ff */
[----:B------:R-:W-:-:S11]  /*04e0*/  UISETP.NE.U32.AND UP3, UPT, UR4, 0x1, UPT ;  /* 0x000000010400788c */ /* 0x000fd6000bf65070 */
.L_x_8:
[----:B-1----:R-:W1:Y:S01]  /*04f0*/  SHFL.IDX PT, R2, R81, RZ, 0x1f ;  /* 0x00001fff51027589 */ /* 0x002e6200000e0000 */
[----:B------:R-:W-:-:S04]  /*0500*/  UISETP.NE.AND UP0, UPT, UR17, 0x2, UPT ;  /* 0x000000021100788c */ /* 0x000fc8000bf05270 */
[----:B------:R-:W-:Y:S01]  /*0510*/  USEL UR45, URZ, 0x1, UP0 ;  /* 0x00000001ff2d7887 */ /* 0x000fe20008000000 */
[----:B-1----:R-:W-:-:S13]  /*0520*/  ISETP.NE.AND P0, PT, R2, RZ, PT ;  /* 0x000000ff0200720c */ /* 0x002fda0003f05270 */
[----:B------:R-:W-:Y:S05]  /*0530*/  @P0 BRA `(.L_x_9) ;  /* 0x0000000000600947 */ /* 0x000fea0003800000 */
[----:B------:R-:W1:Y:S01]  /*0540*/  S2UR UR4, SR_CgaCtaId ;  /* 0x00000000000479c3 */ /* 0x000e620000008800 */
[----:B------:R-:W-:Y:S01]  /*0550*/  UMOV UR5, 0x400 ;  /* 0x0000040000057882 */ /* 0x000fe20000000000 */
[----:B------:R-:W-:Y:S01]  /*0560*/  UMOV UR8, 0x1 ;  /* 0x0000000100087882 */ /* 0x000fe20000000000 */
[----:B------:R-:W-:Y:S01]  /*0570*/  UMOV UR6, 0x4 ;  /* 0x0000000400067882 */ /* 0x000fe20000000000 */
[----:B------:R-:W-:-:S04]  /*0580*/  UIADD3 UR8, UPT, UPT, -UR8, 0x100000, URZ ;  /* 0x0010000008087890 */ /* 0x000fc8000fffe1ff */
[----:B------:R-:W-:Y:S02]  /*0590*/  USHF.L.U32 UR9, UR8, 0xb, URZ ;  /* 0x0000000b08097899 */ /* 0x000fe400080006ff */
[----:B------:R-:W-:Y:S02]  /*05a0*/  USHF.L.U32 UR8, UR8, 0x1, URZ ;  /* 0x0000000108087899 */ /* 0x000fe400080006ff */
[----:B------:R-:W-:-:S04]  /*05b0*/  UIADD3 UR6, UPT, UPT, -UR6, 0x100000, URZ ;  /* 0x0010000006067890 */ /* 0x000fc8000fffe1ff */
[----:B------:R-:W-:Y:S02]  /*05c0*/  USHF.L.U32 UR7, UR6, 0xb, URZ ;  /* 0x0000000b06077899 */ /* 0x000fe400080006ff */
[----:B------:R-:W-:Y:S01]  /*05d0*/  USHF.L.U32 UR6, UR6, 0x1, URZ ;  /* 0x0000000106067899 */ /* 0x000fe200080006ff */
[----:B------:R-:W-:Y:S01]  /*05e0*/  ELECT P0, URZ, PT ;  /* 0x0000000000ff782f */ /* 0x000fe20003800000 */
[----:B-1----:R-:W-:Y:S01]  /*05f0*/  ULEA UR4, UR4, UR5, 0x18 ;  /* 0x0000000504047291 */ /* 0x002fe2000f8ec0ff */
[----:B------:R-:W1:Y:S11]  /*0600*/  FENCE.VIEW.ASYNC.S ;  /* 0x00000000000073c6 */ /* 0x000e760000000000 */
[----:B-1----:R1:W3:Y:S01]  /*0610*/  SYNCS.EXCH.64 URZ, [UR4], UR8 ;  /* 0x0000000804ff75b2 */ /* 0x0022e20008000100 */
[----:B------:R1:W4:Y:S01]  /*0620*/  SYNCS.EXCH.64 URZ, [UR4+0x28], UR6 ;  /* 0x0000280604ff75b2 */ /* 0x0003220008000100 */
[----:B------:R1:W1:Y:S01]  /*0630*/  SYNCS.EXCH.64 URZ, [UR4+0x8], UR8 ;  /* 0x0000080804ff75b2 */ /* 0x0002620008000100 */
[----:B------:R1:W1:Y:S01]  /*0640*/  SYNCS.EXCH.64 URZ, [UR4+0x30], UR6 ;  /* 0x0000300604ff75b2 */ /* 0x0002620008000100 */
[----:B------:R1:W1:Y:S01]  /*0650*/  SYNCS.EXCH.64 URZ, [UR4+0x10], UR8 ;  /* 0x0000100804ff75b2 */ /* 0x0002620008000100 */
[----:B------:R1:W1:Y:S01]  /*0660*/  SYNCS.EXCH.64 URZ, [UR4+0x38], UR6 ;  /* 0x0000380604ff75b2 */ /* 0x0002620008000100 */
[----:B------:R1:W1:Y:S01]  /*0670*/  SYNCS.EXCH.64 URZ, [UR4+0x18], UR8 ;  /* 0x0000180804ff75b2 */ /* 0x0002620008000100 */
[----:B------:R1:W1:Y:S01]  /*0680*/  SYNCS.EXCH.64 URZ, [UR4+0x40], UR6 ;  /* 0x0000400604ff75b2 */ /* 0x0002620008000100 */
[----:B------:R1:W1:Y:S01]  /*0690*/  SYNCS.EXCH.64 URZ, [UR4+0x20], UR8 ;  /* 0x0000200804ff75b2 */ /* 0x0002620008000100 */
[----:B------:R1:W1:Y:S01]  /*06a0*/  SYNCS.EXCH.64 URZ, [UR4+0x48], UR6 ;  /* 0x0000480604ff75b2 */ /* 0x0002620008000100 */
[----:B------:R-:W-:Y:S01]  /*06b0*/  NOP ;  /* 0x0000000000007918 */ /* 0x000fe20000000000 */
.L_x_9:
[----:B------:R-:W2:Y:S01]  /*06c0*/  SHFL.IDX PT, R2, R81, RZ, 0x1f ;  /* 0x00001fff51027589 */ /* 0x000ea200000e0000 */
[----:B------:R-:W-:Y:S01]  /*06d0*/  NOP ;  /* 0x0000000000007918 */ /* 0x000fe20000000000 */
[----:B--2---:R-:W-:-:S13]  /*06e0*/  ISETP.NE.AND P0, PT, R2, 0x1, PT ;  /* 0x000000010200780c */ /* 0x004fda0003f05270 */
[----:B------:R-:W-:Y:S05]  /*06f0*/  @P0 BRA `(.L_x_10) ;  /* 0x0000000000580947 */ /* 0x000fea0003800000 */
[----:B-1----:R-:W1:Y:S01]  /*0700*/  S2UR UR4, SR_CgaCtaId ;  /* 0x00000000000479c3 */ /* 0x002e620000008800 */
        /* <DEDUP_REMOVED lines=12> */
[----:B-1----:R2:W1:Y:S01]  /*07d0*/  SYNCS.EXCH.64 URZ, [UR4+0x50], UR8 ;  /* 0x0000500804ff75b2 */ /* 0x0024620008000100 */
[----:B------:R2:W1:Y:S01]  /*07e0*/  SYNCS.EXCH.64 URZ, [UR4+0x70], UR6 ;  /* 0x0000700604ff75b2 */ /* 0x0004620008000100 */
[----:B------:R2:W1:Y:S01]  /*07f0*/  SYNCS.EXCH.64 URZ, [UR4+0x58], UR8 ;  /* 0x0000580804ff75b2 */ /* 0x0004620008000100 */
[----:B------:R2:W1:Y:S01]  /*0800*/  SYNCS.EXCH.64 URZ, [UR4+0x78], UR6 ;  /* 0x0000780604ff75b2 */ /* 0x0004620008000100 */
[----:B------:R2:W1:Y:S01]  /*0810*/  SYNCS.EXCH.64 URZ, [UR4+0x60], UR8 ;  /* 0x0000600804ff75b2 */ /* 0x0004620008000100 */
[----:B------:R2:W1:Y:S01]  /*0820*/  SYNCS.EXCH.64 URZ, [UR4+0x80], UR6 ;  /* 0x0000800604ff75b2 */ /* 0x0004620008000100 */
[----:B------:R2:W1:Y:S01]  /*0830*/  SYNCS.EXCH.64 URZ, [UR4+0x68], UR8 ;  /* 0x0000680804ff75b2 */ /* 0x0004620008000100 */
[----:B------:R2:W1:Y:S02]  /*0840*/  SYNCS.EXCH.64 URZ, [UR4+0x88], UR6 ;  /* 0x0000880604ff75b2 */ /* 0x0004640008000100 */
[----:B--2---:R-:W-:Y:S01]  /*0850*/  NOP ;  /* 0x0000000000007918 */ /* 0x004fe20000000000 */
.L_x_10:
[----:B------:R-:W2:Y:S01]  /*0860*/  SHFL.IDX PT, R2, R81, RZ, 0x1f ;  /* 0x00001fff51027589 */ /* 0x000ea200000e0000 */
[----:B------:R-:W-:Y:S01]  /*0870*/  NOP ;  /* 0x0000000000007918 */ /* 0x000fe20000000000 */
[----:B--2---:R-:W-:-:S13]  /*0880*/  ISETP.NE.AND P0, PT, R2, 0x3, PT ;  /* 0x000000030200780c */ /* 0x004fda0003f05270 */
[----:B------:R-:W-:Y:S05]  /*0890*/  @P0 BRA `(.L_x_11) ;  /* 0x0000000000300947 */ /* 0x000fea0003800000 */
[----:B-1----:R-:W1:Y:S01]  /*08a0*/  S2UR UR4, SR_CgaCtaId ;  /* 0x00000000000479c3 */ /* 0x002e620000008800 */
[----:B------:R-:W-:Y:S01]  /*08b0*/  UMOV UR6, 0x400 ;  /* 0x0000040000067882 */ /* 0x000fe20000000000 */
[----:B------:R-:W-:Y:S01]  /*08c0*/  UMOV UR5, 0x20 ;  /* 0x0000002000057882 */ /* 0x000fe20000000000 */
[----:B------:R-:W-:Y:S01]  /*08d0*/  ELECT P0, URZ, PT ;  /* 0x0000000000ff782f */ /* 0x000fe20003800000 */
[----:B-1----:R-:W-:Y:S02]  /*08e0*/  ULEA UR6, UR4, UR6, 0x18 ;  /* 0x0000000604067291 */ /* 0x002fe4000f8ec0ff */
[----:B------:R-:W-:-:S04]  /*08f0*/  UIADD3 UR4, UPT, UPT, -UR5, 0x100000, URZ ;  /* 0x0010000005047890 */ /* 0x000fc8000fffe1ff */
[----:B------:R-:W-:Y:S02]  /*0900*/  USHF.L.U32 UR5, UR4, 0xb, URZ ;  /* 0x0000000b04057899 */ /* 0x000fe400080006ff */
[----:B------:R-:W-:Y:S01]  /*0910*/  USHF.L.U32 UR4, UR4, 0x1, URZ ;  /* 0x0000000104047899 */ /* 0x000fe200080006ff */
[----:B------:R-:W1:Y:S11]  /*0920*/  FENCE.VIEW.ASYNC.S ;  /* 0x00000000000073c6 */ /* 0x000e760000000000 */
[----:B-1----:R2:W1:Y:S01]  /*0930*/  SYNCS.EXCH.64 URZ, [UR6+0x90], UR4 ;  /* 0x0000900406ff75b2 */ /* 0x0024620008000100 */
[----:B------:R2:W1:Y:S02]  /*0940*/  SYNCS.EXCH.64 URZ, [UR6+0x98], UR4 ;  /* 0x0000980406ff75b2 */ /* 0x0004640008000100 */
[----:B--2---:R-:W-:Y:S01]  /*0950*/  NOP ;  /* 0x0000000000007918 */ /* 0x004fe20000000000 */
.L_x_11:
[----:B------:R-:W2:Y:S01]  /*0960*/  SHFL.IDX PT, R2, R81, RZ, 0x1f ;  /* 0x00001fff51027589 */ /* 0x000ea200000e0000 */
[----:B------:R-:W-:Y:S01]  /*0970*/  NOP ;  /* 0x0000000000007918 */ /* 0x000fe20000000000 */
[----:B--2---:R-:W-:-:S13]  /*0980*/  ISETP.NE.AND P0, PT, R2, 0x4, PT ;  /* 0x000000040200780c */ /* 0x004fda0003f05270 */
[----:B------:R-:W-:Y:S05]  /*0990*/  @P0 BRA `(.L_x_12) ;  /* 0x00000000004c0947 */ /* 0x000fea0003800000 */
[----:B-1----:R-:W1:Y:S01]  /*09a0*/  S2UR UR6, SR_CgaCtaId ;  /* 0x00000000000679c3 */ /* 0x002e620000008800 */
[----:B------:R-:W-:Y:S01]  /*09b0*/  UMOV UR4, 0x3a0 ;  /* 0x000003a000047882 */ /* 0x000fe20000000000 */
[----:B------:R-:W-:Y:S01]  /*09c0*/  UMOV UR5, 0x400 ;  /* 0x0000040000057882 */ /* 0x000fe20000000000 */
[----:B------:R-:W-:Y:S01]  /*09d0*/  USEL UR4, UR4, 0x320, UP3 ;  /* 0x0000032004047887 */ /* 0x000fe20009800000 */
[----:B------:R-:W-:Y:S01]  /*09e0*/  UMOV UR8, 0x1 ;  /* 0x0000000100087882 */ /* 0x000fe20000000000 */
[----:B------:R-:W-:Y:S01]  /*09f0*/  ELECT P0, URZ, PT ;  /* 0x0000000000ff782f */ /* 0x000fe20003800000 */
[----:B------:R-:W-:-:S04]  /*0a00*/  UIADD3 UR8, UPT, UPT, -UR8, 0x100000, URZ ;  /* 0x0010000008087890 */ /* 0x000fc8000fffe1ff */
[----:B------:R-:W-:Y:S02]  /*0a10*/  USHF.L.U32 UR9, UR8, 0xb, URZ ;  /* 0x0000000b08097899 */ /* 0x000fe400080006ff */
[----:B------:R-:W-:Y:S02]  /*0a20*/  USHF.L.U32 UR8, UR8, 0x1, URZ ;  /* 0x0000000108087899 */ /* 0x000fe400080006ff */
[----:B-1----:R-:W-:Y:S02]  /*0a30*/  ULEA UR6, UR6, UR5, 0x18 ;  /* 0x0000000506067291 */ /* 0x002fe4000f8ec0ff */
[----:B------:R-:W-:-:S04]  /*0a40*/  UIADD3 UR4, UPT, UPT, -UR4, 0x100000, URZ ;  /* 0x0010000004047890 */ /* 0x000fc8000fffe1ff */
[----:B------:R-:W-:Y:S02]  /*0a50*/  USHF.L.U32 UR5, UR4, 0xb, URZ ;  /* 0x0000000b04057899 */ /* 0x000fe400080006ff */
[----:B------:R-:W-:Y:S01]  /*0a60*/  USHF.L.U32 UR4, UR4, 0x1, URZ ;  /* 0x0000000104047899 */ /* 0x000fe200080006ff */
[----:B------:R-:W1:Y:S03]  /*0a70*/  FENCE.VIEW.ASYNC.S ;  /* 0x00000000000073c6 */ /* 0x000e660000000000 */
[----:B-1----:R2:W1:Y:S08]  /*0a80*/  SYNCS.EXCH.64 URZ, [UR6+0xa0], UR8 ;  /* 0x0000a00806ff75b2 */ /* 0x0024700008000100 */
[----:B------:R2:W1:Y:S01]  /*0a90*/  SYNCS.EXCH.64 URZ, [UR6+0xb0], UR4 ;  /* 0x0000b00406ff75b2 */ /* 0x0004620008000100 */
[----:B------:R2:W1:Y:S01]  /*0aa0*/  SYNCS.EXCH.64 URZ, [UR6+0xa8], UR8 ;  /* 0x0000a80806ff75b2 */ /* 0x0004620008000100 */
[----:B------:R2:W1:Y:S02]  /*0ab0*/  SYNCS.EXCH.64 URZ, [UR6+0xb8], UR4 ;  /* 0x0000b80406ff75b2 */ /* 0x0004640008000100 */
[----:B--2---:R-:W-:Y:S01]  /*0ac0*/  NOP ;  /* 0x0000000000007918 */ /* 0x004fe20000000000 */
.L_x_12:
        /* <DEDUP_REMOVED lines=26> */
.L_x_13:
[----:B------:R-:W2:Y:S01]  /*0c70*/  SHFL.IDX PT, R2, R81, RZ, 0x1f ;  /* 0x00001fff51027589 */ /* 0x000ea200000e0000 */
[----:B------:R-:W1:Y:S01]  /*0c80*/  S2UR UR47, SR_CgaCtaId ;  /* 0x00000000002f79c3 */ /* 0x000e620000008800 */
[----:B------:R-:W-:Y:S01]  /*0c90*/  NOP ;  /* 0x0000000000007918 */ /* 0x000fe20000000000 */
[----:B--2---:R-:W-:-:S13]  /*0ca0*/  ISETP.NE.AND P0, PT, R2, 0x3, PT ;  /* 0x000000030200780c */ /* 0x004fda0003f05270 */
[----:B-1----:R-:W-:Y:S05]  /*0cb0*/  @P0 BRA `(.L_x_14) ;  /* 0x0000000000340947 */ /* 0x002fea0003800000 */
[----:B------:R-:W-:Y:S01]  /*0cc0*/  UMOV UR4, 0x400 ;  /* 0x0000040000047882 */ /* 0x000fe20000000000 */
[----:B------:R-:W-:Y:S01]  /*0cd0*/  UMOV UR6, 0x20 ;  /* 0x0000002000067882 */ /* 0x000fe20000000000 */
[----:B------:R-:W-:Y:S02]  /*0ce0*/  ULEA UR4, UR47, UR4, 0x18 ;  /* 0x000000042f047291 */ /* 0x000fe4000f8ec0ff */
[----:B------:R-:W-:-:S04]  /*0cf0*/  UIADD3 UR6, UPT, UPT, -UR6, 0x100000, URZ ;  /* 0x0010000006067890 */ /* 0x000fc8000fffe1ff */
[----:B------:R-:W-:Y:S02]  /*0d00*/  USHF.L.U32 UR7, UR6, 0xb, URZ ;  /* 0x0000000b06077899 */ /* 0x000fe400080006ff */
[----:B------:R-:W-:Y:S01]  /*0d10*/  USHF.L.U32 UR6, UR6, 0x1, URZ ;  /* 0x0000000106067899 */ /* 0x000fe200080006ff */
[----:B------:R-:W-:Y:S01]  /*0d20*/  ELECT P0, URZ, PT ;  /* 0x0000000000ff782f */ /* 0x000fe20003800000 */
[----:B------:R-:W1:Y:S10]  /*0d30*/  FENCE.VIEW.ASYNC.S ;  /* 0x00000000000073c6 */ /* 0x000e740000000000 */
[----:B-1----:R1:W2:Y:S01]  /*0d40*/  SYNCS.EXCH.64 URZ, [UR4+0x100], UR6 ;  /* 0x0001000604ff75b2 */ /* 0x0022a20008000100 */
[----:B------:R1:W1:Y:S01]  /*0d50*/  SYNCS.EXCH.64 URZ, [UR4+0x110], UR6 ;  /* 0x0001100604ff75b2 */ /* 0x0002620008000100 */
[----:B------:R1:W1:Y:S01]  /*0d60*/  SYNCS.EXCH.64 URZ, [UR4+0x108], UR6 ;  /* 0x0001080604ff75b2 */ /* 0x0002620008000100 */
[----:B------:R1:W1:Y:S01]  /*0d70*/  SYNCS.EXCH.64 URZ, [UR4+0x118], UR6 ;  /* 0x0001180604ff75b2 */ /* 0x0002620008000100 */
[----:B------:R-:W-:Y:S01]  /*0d80*/  NOP ;  /* 0x0000000000007918 */ /* 0x000fe20000000000 */
.L_x_14:
[----:B-1----:R-:W1:Y:S01]  /*0d90*/  LDCU UR4, c[0x0][0x36c] ;  /* 0x00006d80ff0477ac */ /* 0x002e620008000800 */
[----:B------:R-:W-:Y:S01]  /*0da0*/  ISETP.NE.OR P3, PT, R0, 0x2, !P3 ;  /* 0x000000020000780c */ /* 0x000fe20005f65670 */
[----:B------:R-:W-:Y:S01]  /*0db0*/  NOP ;  /* 0x0000000000007918 */ /* 0x000fe20000000000 */
[----:B------:R-:W-:Y:S01]  /*0dc0*/  LOP3.LUT R0, R94, 0x1f, RZ, 0xc0, !PT ;  /* 0x0000001f5e007812 */ /* 0x000fe200078ec0ff */
[----:B------:R-:W-:Y:S02]  /*0dd0*/  UISETP.NE.AND UP4, UPT, UR17, URZ, UPT ;  /* 0x000000ff1100728c */ /* 0x000fe4000bf85270 */
[----:B-1----:R-:W-:-:S09]  /*0de0*/  UISETP.EQ.U32.AND UP5, UPT, UR4, 0x1, UPT ;  /* 0x000000010400788c */ /* 0x002fd2000bfa2070 */
[----:B------:R-:W-:Y:S05]  /*0df0*/  BRA.U !UP5, `(.L_x_15) ;  /* 0x000000010d087547 */ /* 0x000fea000b800000 */
[----:B--234-:R-:W-:Y:S01]  /*0e00*/  UCGABAR_ARV ;  /* 0x00000000000079c7 */ /* 0x01cfe20008000000 */
[----:B------:R-:W-:Y:S05]  /*0e10*/  BRA `(.L_x_16) ;  /* 0x0000000000047947 */ /* 0x000fea0003800000 */
.L_x_15:
[----:B--234-:R-:W-:Y:S01]  /*0e20*/  NOP ;  /* 0x0000000000007918 */ /* 0x01cfe20000000000 */
.L_x_16:
[----:B------:R-:W1:Y:S01]  /*0e30*/  S2UR UR7, SR_CTAID.X ;  /* 0x00000000000779c3 */ /* 0x000e620000002500 */
[----:B------:R-:W-:-:S05]  /*0e40*/  CS2R.32 R82, SR_CgaSize ;  /* 0x0000000000527805 */ /* 0x000fca0000008a00 */
[----:B------:R-:W-:-:S05]  /*0e50*/  IMAD R82, R82, -0xa0, RZ ;  /* 0xffffff6052527824 */ /* 0x000fca00078e02ff */
[----:B------:R-:W-:-:S14]  /*0e60*/  R2UR UR5, R82 ;  /* 0x00000000520572ca */ /* 0x000fdc00000e0000 */
[----:B------:R-:W2:Y:S01]  /*0e70*/  LDCU UR5, c[0x0][UR5+0x2b0] ;  /* 0x00005600050577ac */ /* 0x000ea20008000800 */
[----:B------:R-:W-:-:S05]  /*0e80*/  CS2R.32 R82, SR_CgaSize ;  /* 0x0000000000527805 */ /* 0x000fca0000008a00 */
[----:B------:R-:W-:-:S05]  /*0e90*/  IMAD R82, R82, -0xa0, RZ ;  /* 0xffffff6052527824 */ /* 0x000fca00078e02ff */
[----:B------:R-:W-:-:S14]  /*0ea0*/  R2UR UR4, R82 ;  /* 0x00000000520472ca */ /* 0x000fdc00000e0000 */
[----:B------:R-:W3:Y:S01]  /*0eb0*/  LDCU UR4, c[0x0][UR4+0x2b4] ;  /* 0x00005680040477ac */ /* 0x000ee20008000800 */
[----:B------:R-:W4:Y:S01]  /*0ec0*/  S2UR UR8, SR_CTAID.Y ;  /* 0x00000000000879c3 */ /* 0x000f220000002600 */
[----:B------:R-:W-:-:S05]  /*0ed0*/  CS2R.32 R82, SR_CgaSize ;  /* 0x0000000000527805 */ /* 0x000fca0000008a00 */
[----:B------:R-:W-:-:S05]  /*0ee0*/  IMAD R82, R82, -0xa0, RZ ;  /* 0xffffff6052527824 */ /* 0x000fca00078e02ff */
[----:B------:R-:W-:-:S14]  /*0ef0*/  R2UR UR9, R82 ;  /* 0x00000000520972ca */ /* 0x000fdc00000e0000 */
[----:B------:R-:W3:Y:S01]  /*0f00*/  LDCU UR9, c[0x0][UR9+0x2a0] ;  /* 0x00005400090977ac */ /* 0x000ee20008000800 */
[----:B------:R-:W3:Y:S01]  /*0f10*/  LDCU UR21, c[0x0][0xb24] ;  /* 0x00016480ff1577ac */ /* 0x000ee20008000800 */
[----:B------:R-:W1:Y:S01]  /*0f20*/  S2UR UR36, SR_CTAID.Z ;  /* 0x00000000002479c3 */ /* 0x000e620000002700 */
[----:B------:R-:W-:-:S05]  /*0f30*/  CS2R.32 R82, SR_CgaSize ;  /* 0x0000000000527805 */ /* 0x000fca0000008a00 */
[----:B------:R-:W-:-:S05]  /*0f40*/  IMAD R82, R82, -0xa0, RZ ;  /* 0xffffff6052527824 */ /* 0x000fca00078e02ff */
[----:B------:R-:W-:-:S14]  /*0f50*/  R2UR UR63, R82 ;  /* 0x00000000523f72ca */ /* 0x000fdc00000e0000 */
[----:B------:R-:W3:Y:S01]  /*0f60*/  LDCU UR63, c[0x0][UR63+0x2a4] ;  /* 0x000054803f3f77ac */ /* 0x000ee20008000800 */
[----:B------:R-:W3:Y:S01]  /*0f70*/  LDCU UR42, c[0x0][0xb24] ;  /* 0x00016480ff2a77ac */ /* 0x000ee20008000800 */
[----:B-1----:R-:W-:Y:S01]  /*0f80*/  I2FP.F32.U32 R3, UR7 ;  /* 0x0000000700037c45 */ /* 0x002fe20008201000 */
[----:B------:R-:W1:Y:S04]  /*0f90*/  LDCU UR27, c[0x0][0xb30] ;  /* 0x00016600ff1b77ac */ /* 0x000e680008000800 */
[----:B--2---:R-:W-:Y:S01]  /*0fa0*/  FMUL R3, R3, UR5 ;  /* 0x0000000503037c20 */ /* 0x004fe20008400000 */
[----:B------:R-:W-:Y:S01]  /*0fb0*/  USHF.L.U32 UR29, UR47, 0xb, URZ ;  /* 0x0000000b2f1d7899 */ /* 0x000fe200080006ff */
[----:B----4-:R-:W-:Y:S01]  /*0fc0*/  I2FP.F32.U32 R2, UR8 ;  /* 0x0000000800027c45 */ /* 0x010fe20008201000 */
[----:B---3--:R-:W-:-:S03]  /*0fd0*/  UISETP.GE.AND UP2, UPT, UR21, 0x1, UPT ;  /* 0x000000011500788c */ /* 0x008fc6000bf46270 */
[----:B------:R-:W2:Y:S01]  /*0fe0*/  F2I.U32.TRUNC.NTZ R3, R3 ;  /* 0x0000000300037305 */ /* 0x000ea2000020f000 */
[----:B------:R-:W-:Y:S01]  /*0ff0*/  UMOV UR16, UR7 ;  /* 0x0000000700107c82 */ /* 0x000fe20008000000 */
[----:B------:R-:W-:Y:S01]  /*1000*/  FMUL R2, R2, UR4 ;  /* 0x0000000402027c20 */ /* 0x000fe20008400000 */
[----:B------:R-:W-:-:S05]  /*1010*/  UMOV UR20, UR8 ;  /* 0x0000000800147c82 */ /* 0x000fca0008000000 */
[----:B------:R-:W3:Y:S01]  /*1020*/  F2I.U32.TRUNC.NTZ R2, R2 ;  /* 0x0000000200027305 */ /* 0x000ee2000020f000 */
[----:B--2---:R-:W-:Y:S02]  /*1030*/  R2UR UR4, R3 ;  /* 0x00000000030472ca */ /* 0x004fe400000e0000 */
[----:B---3--:R-:W-:Y:S02]  /*1040*/  R2UR UR6, R2 ;  /* 0x00000000020672ca */ /* 0x008fe400000e0000 */
[----:B------:R-:W-:-:S09]  /*1050*/  PRMT R2, RZ, 0x7610, R2 ;  /* 0x00007610ff027816 */ /* 0x000fd20000000002 */
[----:B------:R-:W-:-:S04]  /*1060*/  UIADD3 UR5, UPT, UPT, -UR4, URZ, URZ ;  /* 0x000000ff04057290 */ /* 0x000fc8000fffe1ff */
[----:B------:R-:W-:Y:S02]  /*1070*/  UIMAD UR5, UR9, UR5, UR7 ;  /* 0x00000005090572a4 */ /* 0x000fe4000f8e0207 */
[----:B------:R-:W-:-:S04]  /*1080*/  UIADD3 UR4, UPT, UPT, -UR6, URZ, URZ ;  /* 0x000000ff06047290 */ /* 0x000fc8000fffe1ff */
[----:B------:R-:W-:Y:S01]  /*1090*/  IMAD.U32 R82, RZ, RZ, UR5 ;  /* 0x00000005ff527e24 */ /* 0x000fe2000f8e00ff */
[----:B------:R-:W-:Y:S01]  /*10a0*/  UIMAD UR63, UR63, UR4, UR8 ;  /* 0x000000043f3f72a4 */ /* 0x000fe2000f8e0208 */
[----:B-1----:R-:W-:Y:S11]  /*10b0*/  BRA.U UP4, `(.L_x_17) ;  /* 0x0000000104447547 */ /* 0x002ff6000b800000 */
[----:B------:R-:W-:Y:S01]  /*10c0*/  R2UR UR6, R82 ;  /* 0x00000000520672ca */ /* 0x000fe200000e0000 */
[----:B------:R-:W-:Y:S02]  /*10d0*/  UISETP.NE.AND UP0, UPT, UR63, URZ, UPT ;  /* 0x000000ff3f00728c */ /* 0x000fe4000bf05270 */
[----:B------:R-:W-:-:S04]  /*10e0*/  UISETP.NE.AND UP1, UPT, UR63, 0x1, UPT ;  /* 0x000000013f00788c */ /* 0x000fc8000bf25270 */
[----:B------:R-:W-:Y:S02]  /*10f0*/  USEL UR5, URZ, 0x2, UP1 ;  /* 0x00000002ff057887 */ /* 0x000fe40008800000 */
[----:B------:R-:W-:-:S04]  /*1100*/  UISETP.NE.AND UP1, UPT, UR63, 0x3, UPT ;  /* 0x000000033f00788c */ /* 0x000fc8000bf25270 */
[----:B------:R-:W-:-:S04]  /*1110*/  UISETP.EQ.OR UP0, UPT, UR6, URZ, !UP0 ;  /* 0x000000ff0600728c */ /* 0x000fc8000c702670 */
[----:B------:R-:W-:Y:S02]  /*1120*/  USEL UR8, URZ, 0x1, !UP0 ;  /* 0x00000001ff087887 */ /* 0x000fe4000c000000 */
[----:B------:R-:W-:-:S04]  /*1130*/  UISETP.NE.AND UP0, UPT, UR63, 0x2, UPT ;  /* 0x000000023f00788c */ /* 0x000fc8000bf05270 */
[----:B------:R-:W-:Y:S02]  /*1140*/  USEL UR4, URZ, 0x4, UP0 ;  /* 0x00000004ff047887 */ /* 0x000fe40008000000 */
[----:B------:R-:W-:Y:S02]  /*1150*/  UISETP.NE.AND UP0, UPT, UR6, URZ, UPT ;  /* 0x000000ff0600728c */ /* 0x000fe4000bf05270 */
[----:B------:R-:W-:Y:S02]  /*1160*/  USEL UR6, URZ, 0x8, UP1 ;  /* 0x00000008ff067887 */ /* 0x000fe40008800000 */
[----:B------:R-:W-:Y:S02]  /*1170*/  USEL UR7, UR5, 0x2, UP0 ;  /* 0x0000000205077887 */ /* 0x000fe40008000000 */
[----:B------:R-:W-:Y:S02]  /*1180*/  USEL UR4, UR4, 0x4, UP0 ;  /* 0x0000000404047887 */ /* 0x000fe40008000000 */
[----:B------:R-:W-:-:S02]  /*1190*/  USEL UR5, UR6, 0x8, UP0 ;  /* 0x0000000806057887 */ /* 0x000fc40008000000 */
[----:B------:R-:W-:-:S04]  /*11a0*/  UIADD3 UR4, UPT, UPT, UR4, UR7, UR8 ;  /* 0x0000000704047290 */ /* 0x000fc8000fffe008 */
[----:B------:R-:W-:-:S06]  /*11b0*/  UIADD3 UR4, UPT, UPT, UR4, UR5, URZ ;  /* 0x0000000504047290 */ /* 0x000fcc000fffe0ff */
[----:B------:R-:W-:Y:S02]  /*11c0*/  MOV R2, UR4 ;  /* 0x0000000400027c02 */ /* 0x000fe40008000f00 */
.L_x_17:
[----:B------:R-:W-:Y:S05]  /*11d0*/  BRA.U !UP2, `(.L_x_18) ;  /* 0x000000010ad47547 */ /* 0x000fea000b800000 */
[----:B------:R-:W1:Y:S01]  /*11e0*/  LDCU.128 UR12, c[0x0][0xb10] ;  /* 0x00016200ff0c77ac */ /* 0x000e620008000c00 */
[----:B------:R-:W2:Y:S01]  /*11f0*/  LDCU UR6, c[0x0][0x370] ;  /* 0x00006e00ff0677ac */ /* 0x000ea20008000800 */
[----:B------:R-:W3:Y:S01]  /*1200*/  LDCU UR5, c[0x0][0x374] ;  /* 0x00006e80ff0577ac */ /* 0x000ee20008000800 */
[----:B------:R-:W4:Y:S01]  /*1210*/  LDCU UR26, c[0x0][0xb0c] ;  /* 0x00016180ff1a77ac */ /* 0x000f220008000800 */
[----:B------:R-:W4:Y:S01]  /*1220*/  LDCU UR4, c[0x0][0xb20] ;  /* 0x00016400ff0477ac */ /* 0x000f220008000800 */
[----:B------:R-:W4:Y:S01]  /*1230*/  LDCU.64 UR8, c[0x0][0xb28] ;  /* 0x00016500ff0877ac */ /* 0x000f220008000a00 */
[----:B-1----:R-:W-:Y:S02]  /*1240*/  UISETP.NE.AND UP0, UPT, UR14, 0x1, UPT ;  /* 0x000000010e00788c */ /* 0x002fe4000bf05270 */
[----:B---3--:R-:W-:Y:S02]  /*1250*/  UIMAD.WIDE.U32 UR10, UR5, UR15, URZ ;  /* 0x0000000f050a72a5 */ /* 0x008fe4000f8e00ff */
[----:B--2---:R-:W-:-:S02]  /*1260*/  UIMAD.WIDE.U32 UR22, UR6, UR12, URZ ;  /* 0x0000000c061672a5 */ /* 0x004fc4000f8e00ff */
[----:B----4-:R-:W-:Y:S02]  /*1270*/  UISETP.NE.AND UP1, UPT, UR26, 0x1, UPT ;  /* 0x000000011a00788c */ /* 0x010fe4000bf25270 */
[----:B------:R-:W-:Y:S01]  /*1280*/  UISETP.NE.AND UP2, UPT, UR21, 0x1, UPT ;  /* 0x000000011500788c */ /* 0x000fe2000bf45270 */
[----:B------:R-:W-:Y:S02]  /*1290*/  UMOV UR10, UR11 ;  /* 0x0000000b000a7c82 */ /* 0x000fe40008000000 */
[----:B------:R-:W-:Y:S01]  /*12a0*/  UMOV UR22, UR23 ;  /* 0x0000001700167c82 */ /* 0x000fe20008000000 */
[----:B------:R-:W-:Y:S02]  /*12b0*/  @UP0 USHF.R.U32.HI UR5, URZ, UR4, UR10 ;  /* 0x00000004ff050299 */ /* 0x000fe4000801160a */
[----:B------:R-:W-:Y:S02]  /*12c0*/  UIMAD.WIDE.U32 UR24, UR20, UR15, URZ ;  /* 0x0000000f141872a5 */ /* 0x000fe4000f8e00ff */
[----:B------:R-:W-:-:S02]  /*12d0*/  UIMAD.WIDE.U32 UR10, UR5, UR8, URZ ;  /* 0x00000008050a72a5 */ /* 0x000fc4000f8e00ff */
[----:B------:R-:W-:Y:S02]  /*12e0*/  @UP1 USHF.R.U32.HI UR6, URZ, UR13, UR22 ;  /* 0x0000000dff061299 */ /* 0x000fe40008011616 */
[----:B------:R-:W-:Y:S02]  /*12f0*/  UIMAD.WIDE.U32 UR18, UR16, UR12, URZ ;  /* 0x0000000c101272a5 */ /* 0x000fe4000f8e00ff */
[----:B------:R-:W-:Y:S01]  /*1300*/  UIMAD.WIDE.U32 UR22, UR6, UR8, URZ ;  /* 0x00000008061672a5 */ /* 0x000fe2000f8e00ff */
[----:B------:R-:W-:Y:S01]  /*1310*/  UMOV UR24, UR25 ;  /* 0x0000001900187c82 */ /* 0x000fe20008000000 */
[----:B------:R-:W-:Y:S01]  /*1320*/  UMOV UR10, UR11 ;  /* 0x0000000b000a7c82 */ /* 0x000fe20008000000 */
[----:B------:R-:W-:Y:S02]  /*1330*/  USHF.R.U32.HI UR24, URZ, UR4, UR24 ;  /* 0x00000004ff187299 */ /* 0x000fe40008011618 */
[----:B------:R-:W-:Y:S02]  /*1340*/  @UP2 USHF.R.U32.HI UR5, URZ, UR9, UR10 ;  /* 0x00000009ff052299 */ /* 0x000fe4000801160a */
[----:B------:R-:W-:Y:S01]  /*1350*/  UMOV UR7, UR23 ;  /* 0x0000001700077c82 */ /* 0x000fe20008000000 */
[----:B------:R-:W-:Y:S01]  /*1360*/  UMOV UR18, UR19 ;  /* 0x0000001300127c82 */ /* 0x000fe20008000000 */
[----:B------:R-:W-:-:S02]  /*1370*/  @UP2 USHF.R.U32.HI UR6, URZ, UR9, UR7 ;  /* 0x00000009ff062299 */ /* 0x000fc40008011607 */
[----:B------:R-:W-:Y:S02]  /*1380*/  USHF.R.U32.HI UR13, URZ, UR13, UR18 ;  /* 0x0000000dff0d7299 */ /* 0x000fe40008011612 */
[----:B------:R-:W-:Y:S02]  /*1390*/  USEL UR4, UR20, UR24, !UP0 ;  /* 0x0000001814047287 */ /* 0x000fe4000c000000 */
[----:B------:R-:W-:Y:S02]  /*13a0*/  UIMAD UR7, UR5, UR21, URZ ;  /* 0x00000015050772a4 */ /* 0x000fe4000f8e02ff */
[----:B------:R-:W-:Y:S02]  /*13b0*/  USEL UR5, UR16, UR13, !UP1 ;  /* 0x0000000d10057287 */ /* 0x000fe4000c800000 */
[----:B------:R-:W-:Y:S02]  /*13c0*/  UIMAD UR12, UR6, UR21, URZ ;  /* 0x00000015060c72a4 */ /* 0x000fe4000f8e02ff */
[----:B------:R-:W-:-:S02]  /*13d0*/  UISETP.GE.AND UP0, UPT, UR4, UR7, UPT ;  /* 0x000000070400728c */ /* 0x000fc4000bf06270 */
[----:B------:R-:W-:Y:S02]  /*13e0*/  UIMAD.WIDE.U32 UR10, UR4, UR8, URZ ;  /* 0x00000008040a72a5 */ /* 0x000fe4000f8e00ff */
[----:B------:R-:W-:Y:S02]  /*13f0*/  UISETP.GE.OR UP0, UPT, UR5, UR12, UP0 ;  /* 0x0000000c0500728c */ /* 0x000fe40008706670 */
[----:B------:R-:W-:Y:S02]  /*1400*/  UIMAD.WIDE.U32 UR12, UR5, UR8, URZ ;  /* 0x00000008050c72a5 */ /* 0x000fe4000f8e00ff */
[----:B------:R-:W-:Y:S01]  /*1410*/  UIADD3 UR10, UPT, UPT, -UR4, URZ, URZ ;  /* 0x000000ff040a7290 */ /* 0x000fe2000fffe1ff */
[----:B------:R-:W-:Y:S01]  /*1420*/  UMOV UR8, UR11 ;  /* 0x0000000b00087c82 */ /* 0x000fe20008000000 */
[----:B------:R-:W-:Y:S02]  /*1430*/  UIADD3 UR11, UPT, UPT, -UR5, URZ, URZ ;  /* 0x000000ff050b7290 */ /* 0x000fe4000fffe1ff */
[----:B------:R-:W-:-:S03]  /*1440*/  USHF.R.U32.HI UR8, URZ, UR9, UR8 ;  /* 0x00000009ff087299 */ /* 0x000fc60008011608 */
[----:B------:R-:W-:Y:S01]  /*1450*/  @!UP0 UMOV UR7, UR13 ;  /* 0x0000000d00078c82 */ /* 0x000fe20008000000 */
[----:B------:R-:W-:Y:S02]  /*1460*/  UIMAD UR20, UR14, UR10, UR20 ;  /* 0x0000000a0e1472a4 */ /* 0x000fe4000f8e0214 */
[----:B------:R-:W-:Y:S02]  /*1470*/  USEL UR8, UR4, UR8, !UP2 ;  /* 0x0000000804087287 */ /* 0x000fe4000d000000 */
[----:B------:R-:W-:Y:S02]  /*1480*/  @!UP0 USHF.R.U32.HI UR7, URZ, UR9, UR7 ;  /* 0x00000009ff078299 */ /* 0x000fe40008011607 */
[----:B------:R-:W-:Y:S02]  /*1490*/  UIADD3 UR9, UPT, UPT, -UR8, URZ, URZ ;  /* 0x000000ff08097290 */ /* 0x000fe4000fffe1ff */
[----:B------:R-:W-:Y:S02]  /*14a0*/  @!UP0 USEL UR7, UR5, UR7, !UP2 ;  /* 0x0000000705078287 */ /* 0x000fe4000d000000 */
[----:B------:R-:W-:-:S02]  /*14b0*/  UIMAD UR9, UR21, UR9, UR4 ;  /* 0x00000009150972a4 */ /* 0x000fc4000f8e0204 */
[----:B------:R-:W-:Y:S02]  /*14c0*/  @!UP0 UIADD3 UR8, UPT, UPT, UR8, -UR7, URZ ;  /* 0x8000000708088290 */ /* 0x000fe4000fffe0ff */
[----:B------:R-:W-:Y:S02]  /*14d0*/  @!UP0 UIMAD UR6, UR9, UR6, UR7 ;  /* 0x00000006090682a4 */ /* 0x000fe4000f8e0207 */
[----:B------:R-:W-:Y:S02]  /*14e0*/  @!UP0 UIMAD UR4, UR8, UR21, UR5 ;  /* 0x00000015080482a4 */ /* 0x000fe4000f8e0205 */
[----:B------:R-:W-:Y:S02]  /*14f0*/  UIMAD UR16, UR26, UR11, UR16 ;  /* 0x0000000b1a1072a4 */ /* 0x000fe4000f8e0210 */
[----:B------:R-:W-:Y:S01]  /*1500*/  UIMAD UR20, UR4, UR14, UR20 ;  /* 0x0000000e041472a4 */ /* 0x000fe2000f8e0214 */
[----:B------:R-:W-:Y:S02]  /*1510*/  @!UP0 UMOV UR5, UR6 ;  /* 0x0000000600058c82 */ /* 0x000fe40008000000 */
[----:B------:R-:W-:-:S12]  /*1520*/  UIMAD UR16, UR5, UR26, UR16 ;  /* 0x0000001a051072a4 */ /* 0x000fd8000f8e0210 */
.L_x_18:
[----:B------:R-:W-:Y:S02]  /*1530*/  UISETP.NE.AND UP1, UPT, UR27, 0x1, UPT ;  /* 0x000000011b00788c */ /* 0x000fe4000bf25270 */
[----:B------:R-:W-:Y:S02]  /*1540*/  UISETP.NE.AND UP0, UPT, UR17, 0x2, UPT ;  /* 0x000000021100788c */ /* 0x000fe4000bf05270 */
[----:B------:R-:W-:-:S05]  /*1550*/  ULOP3.LUT UR29, UR29, 0x1800, URZ, 0xc0, !UPT ;  /* 0x000018001d1d7892 */ /* 0x000fca000f8ec0ff */
[----:B------:R-:W-:Y:S07]  /*1560*/  BRA.U UP1, `(.L_x_19) ;  /* 0x0000000101447547 */ /* 0x000fee000b800000 */
[----:B------:R-:W1:Y:S01]  /*1570*/  LDCU.128 UR8, c[0x0][0xb10] ;  /* 0x00016200ff0877ac */ /* 0x000e620008000c00 */
[----:B------:R-:W2:Y:S01]  /*1580*/  LDCU UR12, c[0x0][0xb0c] ;  /* 0x00016180ff0c77ac */ /* 0x000ea20008000800 */
[----:B------:R-:W3:Y:S01]  /*1590*/  LDCU UR13, c[0x0][0xb20] ;  /* 0x00016400ff0d77ac */ /* 0x000ee20008000800 */
[----:B-1----:R-:W-:Y:S02]  /*15a0*/  UIMAD.WIDE.U32 UR6, UR16, UR8, URZ ;  /* 0x00000008100672a5 */ /* 0x002fe4000f8e00ff */
[----:B------:R-:W-:Y:S02]  /*15b0*/  UIMAD.WIDE.U32 UR4, UR20, UR11, URZ ;  /* 0x0000000b140472a5 */ /* 0x000fe4000f8e00ff */
[----:B--2---:R-:W-:Y:S02]  /*15c0*/  UISETP.NE.AND UP2, UPT, UR12, 0x1, UPT ;  /* 0x000000010c00788c */ /* 0x004fe4000bf45270 */
[----:B------:R-:W-:Y:S01]  /*15d0*/  UISETP.NE.AND UP1, UPT, UR10, 0x1, UPT ;  /* 0x000000010a00788c */ /* 0x000fe2000bf25270 */
[----:B------:R-:W-:-:S02]  /*15e0*/  UMOV UR6, UR7 ;  /* 0x0000000700067c82 */ /* 0x000fc40008000000 */
[----:B------:R-:W-:Y:S01]  /*15f0*/  UMOV UR4, UR5 ;  /* 0x0000000500047c82 */ /* 0x000fe20008000000 */
[----:B------:R-:W-:Y:S02]  /*1600*/  USHF.R.U32.HI UR6, URZ, UR9, UR6 ;  /* 0x00000009ff067299 */ /* 0x000fe40008011606 */
[----:B---3--:R-:W-:Y:S02]  /*1610*/  USHF.R.U32.HI UR4, URZ, UR13, UR4 ;  /* 0x0000000dff047299 */ /* 0x008fe40008011604 */
[----:B------:R-:W-:Y:S02]  /*1620*/  USEL UR5, UR16, UR6, !UP2 ;  /* 0x0000000610057287 */ /* 0x000fe4000d000000 */
[----:B------:R-:W-:-:S04]  /*1630*/  USEL UR4, UR20, UR4, !UP1 ;  /* 0x0000000414047287 */ /* 0x000fc8000c800000 */
[----:B------:R-:W-:Y:S02]  /*1640*/  UIADD3 UR6, UPT, UPT, UR5, -UR4, URZ ;  /* 0x8000000405067290 */ /* 0x000fe4000fffe0ff */
[----:B------:R-:W-:Y:S02]  /*1650*/  UIADD3 UR4, UPT, UPT, -UR5, UR4, URZ ;  /* 0x0000000405047290 */ /* 0x000fe4000fffe1ff */
[----:B------:R-:W-:Y:S02]  /*1660*/  UIMAD UR20, UR6, UR10, UR20 ;  /* 0x0000000a061472a4 */ /* 0x000fe4000f8e0214 */
[----:B------:R-:W-:-:S12]  /*1670*/  UIMAD UR16, UR4, UR12, UR16 ;  /* 0x0000000c041072a4 */ /* 0x000fd8000f8e0210 */
.L_x_19:
[----:B------:R-:W-:Y:S05]  /*1680*/  BRA.U !UP5, `(.L_x_20) ;  /* 0x000000010d0c7547 */ /* 0x000fea000b800000 */
[----:B------:R-:W-:Y:S01]  /*1690*/  UCGABAR_WAIT ;  /* 0x0000000000007dc7 */ /* 0x000fe20008000000 */
[----:B------:R-:W-:Y:S01]  /*16a0*/  CCTL.IVALL ;  /* 0x00000000ff00798f */ /* 0x000fe20002000000 */
[----:B------:R-:W-:Y:S05]  /*16b0*/  BRA `(.L_x_21) ;  /* 0x0000000000047947 */ /* 0x000fea0003800000 */
.L_x_20:
[----:B------:R-:W-:Y:S06]  /*16c0*/  BAR.SYNC.DEFER_BLOCKING 0x0 ;  /* 0x0000000000007b1d */ /* 0x000fec0000010000 */
.L_x_21:
[----:B------:R-:W-:Y:S05]  /*16d0*/  BRA.U UP0, `(.L_x_22) ;  /* 0x00000015001c7547 */ /* 0x000fea000b800000 */
[----:B------:R-:W1:Y:S01]  /*16e0*/  LDCU UR6, c[0x0][0x38c] ;  /* 0x00007180ff0677ac */ /* 0x000e620008000800 */
[----:B------:R-:W-:Y:S01]  /*16f0*/  PLOP3.LUT P1, PT, PT, PT, UP3, 0x80, 0x8 ;  /* 0x000000000008781c */ /* 0x000fe20003f2f038 */
[----:B------:R-:W-:Y:S01]  /*1700*/  IMAD.MOV.U32 R12, RZ, RZ, 0x1 ;  /* 0x00000001ff0c7424 */ /* 0x000fe200078e00ff */
[----:B------:R-:W-:Y:S01]  /*1710*/  ISETP.EQ.OR P2, PT, R0, RZ, P3 ;  /* 0x000000ff0000720c */ /* 0x000fe20001f42670 */
[----:B------:R-:W-:Y:S01]  /*1720*/  UISETP.NE.AND UP1, UPT, UR17, URZ, UPT ;  /* 0x000000ff1100728c */ /* 0x000fe2000bf25270 */
[----:B------:R-:W-:Y:S02]  /*1730*/  PLOP3.LUT P1, PT, P1, PT, PT, 0x8, 0x80 ;  /* 0x000000000080781c */ /* 0x000fe40000f2e170 */
[----:B------:R-:W-:Y:S01]  /*1740*/  CS2R R10, SRZ ;  /* 0x00000000000a7805 */ /* 0x000fe2000001ff00 */
[----:B------:R-:W-:Y:S01]  /*1750*/  IMAD.MOV.U32 R9, RZ, RZ, RZ ;  /* 0x000000ffff097224 */ /* 0x000fe200078e00ff */
[----:B------:R-:W2:Y:S01]  /*1760*/  LDCU UR41, c[0x0][0x370] ;  /* 0x00006e00ff2977ac */ /* 0x000ea20008000800 */
[----:B------:R-:W-:Y:S01]  /*1770*/  IMAD.MOV.U32 R8, RZ, RZ, 0x1 ;  /* 0x00000001ff087424 */ /* 0x000fe200078e00ff */
[----:B------:R-:W-:Y:S01]  /*1780*/  USEL UR30, UR45, 0x2, UP1 ;  /* 0x000000022d1e7887 */ /* 0x000fe20008800000 */
[----:B------:R-:W3:Y:S01]  /*1790*/  LDCU.64 UR38, c[0x0][0x348] ;  /* 0x00006900ff2677ac */ /* 0x000ee20008000a00 */
[----:B-1----:R-:W-:-:S02]  /*17a0*/  UIADD3 UR5, UPT, UPT, UR6, 0x3f, URZ ;  /* 0x0000003f06057890 */ /* 0x002fc4000fffe0ff */
[----:B------:R-:W-:Y:S02]  /*17b0*/  USHF.R.U32.HI UR46, URZ, 0x6, UR29 ;  /* 0x00000006ff2e7899 */ /* 0x000fe4000801161d */
[----:B------:R-:W-:Y:S02]  /*17c0*/  USHF.R.S32.HI UR4, URZ, 0x1f, UR5 ;  /* 0x0000001fff047899 */ /* 0x000fe40008011405 */
[----:B------:R-:W-:Y:S02]  /*17d0*/  UIADD3 UR48, UPT, UPT, UR6, 0x7e, URZ ;  /* 0x0000007e06307890 */ /* 0x000fe4000fffe0ff */
[----:B------:R-:W-:Y:S01]  /*17e0*/  ULEA.HI UR4, UR4, UR5, URZ, 0x6 ;  /* 0x0000000504047291 */ /* 0x000fe2000f8f30ff */
[----:B------:R-:W1:Y:S03]  /*17f0*/  LDCU UR40, c[0x0][0x374] ;  /* 0x00006e80ff2877ac */ /* 0x000e660008000800 */
[----:B------:R-:W-:-:S02]  /*1800*/  USHF.R.S32.HI UR44, URZ, 0x6, UR4 ;  /* 0x00000006ff2c7899 */ /* 0x000fc40008011404 */
[----:B------:R-:W-:Y:S02]  /*1810*/  UIADD3 UR4, UPT, UPT, UR6, -0x1, URZ ;  /* 0xffffffff06047890 */ /* 0x000fe4000fffe0ff */
[----:B------:R-:W-:Y:S02]  /*1820*/  UISETP.LT.U32.AND UP0, UPT, UR44, 0x5, UPT ;  /* 0x000000052c00788c */ /* 0x000fe4000bf01070 */
[----:B------:R-:W-:Y:S02]  /*1830*/  UISETP.GE.U32.AND UP2, UPT, UR4, -0x7f, UPT ;  /* 0xffffff810400788c */ /* 0x000fe4000bf46070 */
[----:B------:R-:W-:Y:S01]  /*1840*/  USEL UR43, UR44, 0x5, UP0 ;  /* 0x000000052c2b7887 */ /* 0x000fe20008000000 */
[----:B------:R-:W-:-:S03]  /*1850*/  UMOV UR15, URZ ;  /* 0x000000ff000f7c82 */ /* 0x000fc60008000000 */
[----:B------:R-:W-:Y:S02]  /*1860*/  UIADD3 UR21, UPT, UPT, UR43, -0x1, URZ ;  /* 0xffffffff2b157890 */ /* 0x000fe4000fffe0ff */
[----:B------:R-:W-:-:S03]  /*1870*/  UIADD3 UR45, UPT, UPT, UR44, -UR43, URZ ;  /* 0x8000002b2c2d7290 */ /* 0x000fc6000fffe0ff */
[----:B------:R-:W-:-:S04]  /*1880*/  @UP2 UIADD3 UR21, UPT, UPT, UR43, URZ, URZ ;  /* 0x000000ff2b152290 */ /* 0x000fc8000fffe0ff */
[----:B-123--:R-:W-:-:S12]  /*1890*/  UIADD3 UR21, UPT, UPT, UR21, 0x1, URZ ;  /* 0x0000000115157890 */ /* 0x00efd8000fffe0ff */
.L_x_42:
[----:B------:R-:W-:Y:S01]  /*18a0*/  UISETP.NE.AND UP0, UPT, UR47, URZ, UPT ;  /* 0x000000ff2f00728c */ /* 0x000fe2000bf05270 */
[----:B-1----:R-:W1:Y:S08]  /*18b0*/  S2UR UR47, SR_CgaCtaId ;  /* 0x00000000002f79c3 */ /* 0x002e700000008800 */
[----:B------:R-:W-:Y:S05]  /*18c0*/  BRA.U UP0, `(.L_x_23) ;  /* 0x0000000100347547 */ /* 0x000fea000b800000 */
[----:B------:R-:W2:Y:S01]  /*18d0*/  S2R R0, SR_CgaCtaId ;  /* 0x0000000000007919 */ /* 0x000ea20000008800 */
[----:B------:R-:W-:Y:S02]  /*18e0*/  MOV R3, 0x400 ;  /* 0x0000040000037802 */ /* 0x000fe40000000f00 */
[----:B------:R-:W-:Y:S02]  /*18f0*/  SHF.L.U32 R2, R8, 0x1f, RZ ;  /* 0x0000001f08027819 */ /* 0x000fe400000006ff */
[----:B--2---:R-:W-:-:S05]  /*1900*/  LEA R0, R0, R3, 0x18 ;  /* 0x0000000300007211 */ /* 0x004fca00078ec0ff */
[----:B------:R-:W-:-:S04]  /*1910*/  IMAD R3, R9, 0x8, R0 ;  /* 0x0000000809037824 */ /* 0x000fc800078e0200 */
[----:B------:R-:W2:Y:S02]  /*1920*/  SYNCS.PHASECHK.TRANS64.TRYWAIT P0, [R3+URZ+0x110], R2 ;  /* 0x00011002030075a7 */ /* 0x000ea400080011ff */
[----:B--2---:R-:W-:Y:S05]  /*1930*/  @!P0 BRA `(.L_x_24) ;  /* 0x0000007c00288947 */ /* 0x004fea0003800000 */
.L_x_139:
[----:B------:R-:W-:Y:S01]  /*1940*/  VIADD R9, R9, 0x1 ;  /* 0x0000000109097836 */ /* 0x000fe20000000000 */
[----:B------:R2:W-:Y:S04]  /*1950*/  SYNCS.ARRIVE.TRANS64.A1T0 RZ, [R3+URZ+0x100], RZ ;  /* 0x000100ff03ff79a7 */ /* 0x0005e800081000ff */
[----:B------:R-:W-:-:S04]  /*1960*/  ISETP.NE.AND P0, PT, R9, 0x2, PT ;  /* 0x000000020900780c */ /* 0x000fc80003f05270 */
[----:B------:R-:W-:Y:S02]  /*1970*/  SEL R9, R9, RZ, P0 ;  /* 0x000000ff09097207 */ /* 0x000fe40000000000 */
[----:B--2---:R-:W-:-:S04]  /*1980*/  SEL R3, RZ, 0x1, P0 ;  /* 0x00000001ff037807 */ /* 0x004fc80000000000 */
[----:B------:R-:W-:-:S07]  /*1990*/  LOP3.LUT R8, R8, R3, RZ, 0x3c, !PT ;  /* 0x0000000308087212 */ /* 0x000fce00078e3cff */
.L_x_23:
[----:B------:R-:W-:Y:S01]  /*19a0*/  UMOV UR13, 0x400 ;  /* 0x00000400000d7882 */ /* 0x000fe20000000000 */
[----:B------:R-:W-:Y:S01]  /*19b0*/  SHF.L.U32 R0, R12, 0x1f, RZ ;  /* 0x0000001f0c007819 */ /* 0x000fe200000006ff */
[----:B-1----:R-:W-:Y:S02]  /*19c0*/  ULEA UR13, UR47, UR13, 0x18 ;  /* 0x0000000d2f0d7291 */ /* 0x002fe4000f8ec0ff */
[----:B------:R-:W-:Y:S02]  /*19d0*/  UISETP.GE.U32.AND UP0, UPT, UR48, 0x7f, UPT ;  /* 0x0000007f3000788c */ /* 0x000fe4000bf06070 */
[----:B------:R-:W-:Y:S02]  /*19e0*/  ULEA UR4, UR15, UR13, 0x3 ;  /* 0x0000000d0f047291 */ /* 0x000fe4000f8e18ff */
[----:B------:R-:W-:Y:S02]  /*19f0*/  USHF.L.U32 UR18, UR20, 0x7, URZ ;  /* 0x0000000714127899 */ /* 0x000fe400080006ff */
[----:B------:R-:W-:Y:S01]  /*1a00*/  ULEA UR35, UR16, UR46, 0x7 ;  /* 0x0000002e10237291 */ /* 0x000fe2000f8e38ff */
[----:B------:R-:W-:-:S04]  /*1a10*/  UMOV UR7, URZ ;  /* 0x000000ff00077c82 */ /* 0x000fc80008000000 */
[----:B------:R1:W2:Y:S01]  /*1a20*/  SYNCS.PHASECHK.TRANS64.TRYWAIT P0, [UR4+0x28], R0 ;  /* 0x00002800ff0075a7 */ /* 0x0002a20008001104 */
[----:B------:R-:W-:Y:S06]  /*1a30*/  BRA.U !UP0, `(.L_x_25) ;  /* 0x0000000108d87547 */ /* 0x000fec000b800000 */
[----:B------:R-:W-:Y:S01]  /*1a40*/  UIADD3 UR10, UPT, UPT, UR18, 0x40, URZ ;  /* 0x00000040120a7890 */ /* 0x000fe2000fffe0ff */
[----:B------:R-:W-:Y:S01]  /*1a50*/  UMOV UR14, URZ ;  /* 0x000000ff000e7c82 */ /* 0x000fe20008000000 */
[----:B------:R-:W-:-:S10]  /*1a60*/  UMOV UR4, UR15 ;  /* 0x0000000f00047c82 */ /* 0x000fd40008000000 */
.L_x_31:
[----:B------:R-:W-:Y:S01]  /*1a70*/  ULEA UR33, UR4, UR13, 0x3 ;  /* 0x0000000d04217291 */ /* 0x000fe2000f8e18ff */
[----:B--2---:R-:W-:Y:S01]  /*1a80*/  @!P3 MOV R2, 0x8000 ;  /* 0x000080000002b802 */ /* 0x004fe20000000f00 */
[----:B--234-:R-:W-:Y:S10]  /*1a90*/  @P0 BRA `(.L_x_26) ;  /* 0x00000000000c0947 */ /* 0x01cff40003800000 */
[----:B------:R-:W-:-:S04]  /*1aa0*/  SHF.L.U32 R3, R12, 0x1f, RZ ;  /* 0x0000001f0c037819 */ /* 0x000fc800000006ff */
[----:B------:R-:W2:Y:S02]  /*1ab0*/  SYNCS.PHASECHK.TRANS64.TRYWAIT P0, [UR33+0x28], R3 ;  /* 0x00002803ff0075a7 */ /* 0x000ea40008001121 */
[----:B--2---:R-:W-:Y:S05]  /*1ac0*/  @!P0 BRA `(.L_x_27) ;  /* 0x0000007800d88947 */ /* 0x004fea0003800000 */
.L_x_26:
[----:B------:R2:W-:Y:S01]  /*1ad0*/  @!P3 SYNCS.ARRIVE.TRANS64 RZ, [UR33], R2 ;  /* 0x00000002ffffb9a7 */ /* 0x0005e20008000021 */
[----:B------:R-:W-:-:S04]  /*1ae0*/  ULOP3.LUT UR5, UR30, 0x2, URZ, 0xfc, !UPT ;  /* 0x000000021e057892 */ /* 0x000fc8000f8efcff */
[----:B------:R-:W-:-:S09]  /*1af0*/  UISETP.NE.AND UP0, UPT, UR5, 0x2, UPT ;  /* 0x000000020500788c */ /* 0x000fd2000bf05270 */
[----:B------:R-:W-:Y:S05]  /*1b00*/  BRA.U UP0, `(.L_x_28) ;  /* 0x0000000100047547 */ /* 0x000fea000b800000 */
[----:B------:R-:W-:Y:S05]  /*1b10*/  BPT.TRAP 0x1 ;  /* 0x000000040000795c */ /* 0x000fea0000300000 */
.L_x_28:
[----:B------:R-:W-:Y:S04]  /*1b20*/  BSSY.RECONVERGENT B0, `(.L_x_29) ;  /* 0x0000003000007945 */ /* 0x000fe80003800200 */
[----:B------:R-:W-:Y:S05]  /*1b30*/  @P2 BRA `(.L_x_30) ;  /* 0x0000000000042947 */ /* 0x000fea0003800000 */
[----:B------:R-:W-:Y:S05]  /*1b40*/  BPT.TRAP 0x1 ;  /* 0x000000040000795c */ /* 0x000fea0000300000 */
.L_x_30:
[----:B------:R-:W-:Y:S05]  /*1b50*/  BSYNC.RECONVERGENT B0 ;  /* 0x0000000000007941 */ /* 0x000fea0003800200 */
.L_x_29:
[----:B------:R-:W-:Y:S02]  /*1b60*/  UIADD3 UR5, UPT, UPT, UR4, 0x1, URZ ;  /* 0x0000000104057890 */ /* 0x000fe4000fffe0ff */
[----:B------:R-:W-:Y:S02]  /*1b70*/  USHF.L.U32 UR4, UR4, 0xe, URZ ;  /* 0x0000000e04047899 */ /* 0x000fe400080006ff */
[----:B------:R-:W-:Y:S02]  /*1b80*/  UISETP.NE.AND UP0, UPT, UR5, 0x5, UPT ;  /* 0x000000050500788c */ /* 0x000fe4000bf05270 */
[----:B------:R-:W-:Y:S02]  /*1b90*/  USHF.L.U32 UR34, UR14, 0x6, URZ ;  /* 0x000000060e227899 */ /* 0x000fe400080006ff */
[----:B------:R-:W-:Y:S02]  /*1ba0*/  USEL UR6, URZ, 0x1, UP0 ;  /* 0x00000001ff067887 */ /* 0x000fe40008000000 */
[----:B------:R-:W-:-:S02]  /*1bb0*/  USEL UR15, UR5, URZ, UP0 ;  /* 0x000000ff050f7287 */ /* 0x000fc40008000000 */
[----:B------:R-:W-:Y:S02]  /*1bc0*/  UIADD3 UR14, UPT, UPT, UR14, 0x1, URZ ;  /* 0x000000010e0e7890 */ /* 0x000fe4000fffe0ff */
[----:B------:R-:W-:Y:S01]  /*1bd0*/  LOP3.LUT R12, R12, UR6, RZ, 0x3c, !PT ;  /* 0x000000060c0c7c12 */ /* 0x000fe2000f8e3cff */
[----:B------:R-:W-:Y:S02]  /*1be0*/  UIADD3 UR6, UP0, UPT, UR38, 0x180, URZ ;  /* 0x0000018026067890 */ /* 0x000fe4000ff1e0ff */
[----:B------:R-:W-:Y:S01]  /*1bf0*/  UIADD3 UR22, UP1, UPT, UR38, 0x80, URZ ;  /* 0x0000008026167890 */ /* 0x000fe2000ff3e0ff */
[----:B-1----:R-:W-:Y:S01]  /*1c00*/  SHF.L.U32 R0, R12, 0x1f, RZ ;  /* 0x0000001f0c007819 */ /* 0x002fe200000006ff */
[----:B------:R-:W-:Y:S02]  /*1c10*/  ULEA UR32, UR29, UR4, 0x1 ;  /* 0x000000041d207291 */ /* 0x000fe4000f8e08ff */
[----:B------:R-:W-:Y:S02]  /*1c20*/  ULEA UR5, UR15, UR13, 0x3 ;  /* 0x0000000d0f057291 */ /* 0x000fe4000f8e18ff */
[----:B------:R-:W-:-:S02]  /*1c30*/  UIADD3 UR4, UPT, UPT, UR13, UR4, URZ ;  /* 0x000000040d047290 */ /* 0x000fc4000fffe0ff */
[----:B------:R-:W-:Y:S02]  /*1c40*/  UIADD3.X UR7, UPT, UPT, URZ, UR39, URZ, UP0, !UPT ;  /* 0x00000027ff077290 */ /* 0x000fe400087fe4ff */
[----:B------:R-:W-:Y:S02]  /*1c50*/  UISETP.NE.AND UP0, UPT, UR14, UR21, UPT ;  /* 0x000000150e00728c */ /* 0x000fe4000bf05270 */
[----:B------:R-:W-:Y:S01]  /*1c60*/  UIADD3.X UR23, UPT, UPT, URZ, UR39, URZ, UP1, !UPT ;  /* 0x00000027ff177290 */ /* 0x000fe20008ffe4ff */
[----:B------:R3:W4:Y:S01]  /*1c70*/  SYNCS.PHASECHK.TRANS64.TRYWAIT P0, [UR5+0x28], R0 ;  /* 0x00002800ff0075a7 */ /* 0x0007220008001105 */
[----:B------:R-:W-:Y:S02]  /*1c80*/  UIADD3 UR32, UPT, UPT, UR13, 0x8400, UR32 ;  /* 0x000084000d207890 */ /* 0x000fe4000fffe020 */
[----:B------:R-:W-:Y:S02]  /*1c90*/  UIADD3 UR16, UPT, UPT, UR4, 0x1c400, URZ ;  /* 0x0001c40004107890 */ /* 0x000fe4000fffe0ff */
[----:B------:R-:W-:Y:S01]  /*1ca0*/  UIADD3 UR8, UPT, UPT, UR4, 0x1e400, URZ ;  /* 0x0001e40004087890 */ /* 0x000fe2000fffe0ff */
[----:B------:R-:W-:Y:S01]  /*1cb0*/  UMOV UR5, 0xf0000 ;  /* 0x000f000000057882 */ /* 0x000fe20000000000 */
[----:B------:R-:W-:Y:S01]  /*1cc0*/  UMOV UR24, 0x0 ;  /* 0x0000000000187882 */ /* 0x000fe20000000000 */
[----:B------:R-:W-:Y:S01]  /*1cd0*/  UMOV UR25, 0x10000000 ;  /* 0x1000000000197882 */ /* 0x000fe20000000000 */
[----:B------:R-:W-:Y:S01]  /*1ce0*/  UMOV UR17, UR33 ;  /* 0x0000002100117c82 */ /* 0x000fe20008000000 */
[----:B------:R-:W-:Y:S01]  /*1cf0*/  UMOV UR20, UR36 ;  /* 0x0000002400147c82 */ /* 0x000fe20008000000 */
[----:B------:R-:W-:Y:S01]  /*1d00*/  UMOV UR19, UR34 ;  /* 0x0000002200137c82 */ /* 0x000fe20008000000 */
[----:B------:R-:W-:Y:S01]  /*1d10*/  UMOV UR12, UR36 ;  /* 0x00000024000c7c82 */ /* 0x000fe20008000000 */
[----:B------:R-:W-:Y:S01]  /*1d20*/  UMOV UR9, UR33 ;  /* 0x0000002100097c82 */ /* 0x000fe20008000000 */
[----:B------:R-:W-:Y:S01]  /*1d30*/  UMOV UR11, UR34 ;  /* 0x00000022000b7c82 */ /* 0x000fe20008000000 */
[----:B------:R-:W-:Y:S01]  /*1d40*/  UTMALDG.3D.MULTICAST [UR32], [UR22], UR5, desc[UR24] ;  /* 0x00001820160073b4 */ /* 0x000fe20008011805 */
[----:B------:R-:W-:Y:S01]  /*1d50*/  UMOV UR4, UR15 ;  /* 0x0000000f00047c82 */ /* 0x000fe20008000000 */
[----:B------:R-:W-:Y:S01]  /*1d60*/  UTMALDG.3D [UR16], [UR6], desc[UR24] ;  /* 0x00001810060075b4 */ /* 0x000fe20008011000 */
[----:B------:R1:W-:Y:S02]  /*1d70*/  UTMALDG.3D [UR8], [UR6], desc[UR24] ;  /* 0x00001808060075b4 */ /* 0x0003e40008011000 */
[----:B-1----:R-:W-:Y:S01]  /*1d80*/  UMOV UR7, UR21 ;  /* 0x0000001500077c82 */ /* 0x002fe20008000000 */
[----:B------:R-:W-:Y:S05]  /*1d90*/  BRA.U UP0, `(.L_x_31) ;  /* 0xfffffffd00347547 */ /* 0x000fea000b83ffff */
.L_x_25:
[----:B------:R-:W-:Y:S01]  /*1da0*/  ULEA UR4, UR15, UR13, 0x3 ;  /* 0x0000000d0f047291 */ /* 0x000fe2000f8e18ff */
[----:B-1-3--:R-:W-:Y:S01]  /*1db0*/  SHF.L.U32 R0, R12, 0x1f, RZ ;  /* 0x0000001f0c007819 */ /* 0x00afe200000006ff */
[----:B------:R-:W-:Y:S01]  /*1dc0*/  @!P1 SYNCS.ARRIVE.TRANS64.A1T0 RZ, [UR13+0x98], RZ ;  /* 0x000098ffffff99a7 */ /* 0x000fe2000810000d */
[----:B------:R-:W-:-:S06]  /*1dd0*/  UISETP.GT.AND UP0, UPT, UR44, UR43, UPT ;  /* 0x0000002b2c00728c */ /* 0x000fcc000bf04270 */
[----:B--2-4-:R1:W2:Y:S03]  /*1de0*/  SYNCS.PHASECHK.TRANS64.TRYWAIT P0, [UR4+0x28], R0 ;  /* 0x00002800ff0075a7 */ /* 0x0142a60008001104 */
[----:B------:R-:W-:Y:S05]  /*1df0*/  BRA.U !UP0, `(.L_x_32) ;  /* 0x0000000108dc7547 */ /* 0x000fea000b800000 */
[----:B------:R-:W-:Y:S02]  /*1e00*/  UIADD3 UR14, UPT, UPT, UR45, UR7, URZ ;  /* 0x000000072d0e7290 */ /* 0x000fe4000fffe0ff */
[----:B------:R-:W-:Y:S01]  /*1e10*/  UIADD3 UR10, UPT, UPT, UR18, 0x40, URZ ;  /* 0x00000040120a7890 */ /* 0x000fe2000fffe0ff */
[----:B------:R-:W-:-:S11]  /*1e20*/  UMOV UR4, UR15 ;  /* 0x0000000f00047c82 */ /* 0x000fd60008000000 */
.L_x_38:
[----:B------:R-:W-:Y:S01]  /*1e30*/  ULEA UR25, UR4, UR13, 0x3 ;  /* 0x0000000d04197291 */ /* 0x000fe2000f8e18ff */
[----:B--2---:R-:W-:Y:S01]  /*1e40*/  @!P3 MOV R2, 0x8000 ;  /* 0x000080000002b802 */ /* 0x004fe20000000f00 */
[----:B--2-4-:R-:W-:Y:S10]  /*1e50*/  @P0 BRA `(.L_x_33) ;  /* 0x00000000000c0947 */ /* 0x014ff40003800000 */
[----:B------:R-:W-:-:S04]  /*1e60*/  SHF.L.U32 R3, R12, 0x1f, RZ ;  /* 0x0000001f0c037819 */ /* 0x000fc800000006ff */
[----:B------:R-:W2:Y:S02]  /*1e70*/  SYNCS.PHASECHK.TRANS64.TRYWAIT P0, [UR25+0x28], R3 ;  /* 0x00002803ff0075a7 */ /* 0x000ea40008001119 */
[----:B--2---:R-:W-:Y:S05]  /*1e80*/  @!P0 BRA `(.L_x_34) ;  /* 0x0000007800008947 */ /* 0x004fea0003800000 */
.L_x_33:
[----:B------:R2:W-:Y:S01]  /*1e90*/  @!P3 SYNCS.ARRIVE.TRANS64 RZ, [UR25], R2 ;  /* 0x00000002ffffb9a7 */ /* 0x0005e20008000019 */
[----:B------:R-:W-:-:S04]  /*1ea0*/  ULOP3.LUT UR5, UR30, 0x2, URZ, 0xfc, !UPT ;  /* 0x000000021e057892 */ /* 0x000fc8000f8efcff */
[----:B------:R-:W-:-:S09]  /*1eb0*/  UISETP.NE.AND UP0, UPT, UR5, 0x2, UPT ;  /* 0x000000020500788c */ /* 0x000fd2000bf05270 */
[----:B------:R-:W-:Y:S05]  /*1ec0*/  BRA.U UP0, `(.L_x_35) ;  /* 0x0000000100047547 */ /* 0x000fea000b800000 */
[----:B------:R-:W-:Y:S05]  /*1ed0*/  BPT.TRAP 0x1 ;  /* 0x000000040000795c */ /* 0x000fea0000300000 */
.L_x_35:
[----:B------:R-:W-:Y:S04]  /*1ee0*/  BSSY.RECONVERGENT B0, `(.L_x_36) ;  /* 0x0000003000007945 */ /* 0x000fe80003800200 */
[----:B------:R-:W-:Y:S05]  /*1ef0*/  @P2 BRA `(.L_x_37) ;  /* 0x0000000000042947 */ /* 0x000fea0003800000 */
[----:B------:R-:W-:Y:S05]  /*1f00*/  BPT.TRAP 0x1 ;  /* 0x000000040000795c */ /* 0x000fea0000300000 */
.L_x_37:
[----:B------:R-:W-:Y:S05]  /*1f10*/  BSYNC.RECONVERGENT B0 ;  /* 0x0000000000007941 */ /* 0x000fea0003800200 */
.L_x_36:
[----:B------:R-:W-:Y:S02]  /*1f20*/  UIADD3 UR5, UPT, UPT, UR4, 0x1, URZ ;  /* 0x0000000104057890 */ /* 0x000fe4000fffe0ff */
[----:B------:R-:W-:Y:S02]  /*1f30*/  USHF.L.U32 UR26, UR7, 0x6, URZ ;  /* 0x00000006071a7899 */ /* 0x000fe400080006ff */
[----:B------:R-:W-:Y:S02]  /*1f40*/  UISETP.NE.AND UP0, UPT, UR5, 0x5, UPT ;  /* 0x000000050500788c */ /* 0x000fe4000bf05270 */
[----:B------:R-:W-:Y:S02]  /*1f50*/  UIADD3 UR7, UPT, UPT, UR7, 0x1, URZ ;  /* 0x0000000107077890 */ /* 0x000fe4000fffe0ff */
[----:B------:R-:W-:Y:S02]  /*1f60*/  USEL UR6, URZ, 0x1, UP0 ;  /* 0x00000001ff067887 */ /* 0x000fe40008000000 */
[----:B------:R-:W-:-:S02]  /*1f70*/  USEL UR15, UR5, URZ, UP0 ;  /* 0x000000ff050f7287 */ /* 0x000fc40008000000 */
[----:B------:R-:W-:Y:S02]  /*1f80*/  UIADD3 UR22, UP1, UPT, UR38, 0x80, URZ ;  /* 0x0000008026167890 */ /* 0x000fe4000ff3e0ff */
[----:B------:R-:W-:Y:S01]  /*1f90*/  ULEA UR5, UR15, UR13, 0x3 ;  /* 0x0000000d0f057291 */ /* 0x000fe2000f8e18ff */
[----:B------:R-:W-:Y:S01]  /*1fa0*/  LOP3.LUT R12, R12, UR6, RZ, 0x3c, !PT ;  /* 0x000000060c0c7c12 */ /* 0x000fe2000f8e3cff */
[----:B------:R-:W-:Y:S01]  /*1fb0*/  UIADD3.X UR23, UPT, UPT, URZ, UR39, URZ, UP1, !UPT ;  /* 0x00000027ff177290 */ /* 0x000fe20008ffe4ff */
[----:B------:R-:W-:Y:S02]  /*1fc0*/  UMOV UR6, 0xf0000 ;  /* 0x000f000000067882 */ /* 0x000fe40000000000 */
[----:B-1----:R-:W-:Y:S01]  /*1fd0*/  SHF.L.U32 R0, R12, 0x1f, RZ ;  /* 0x0000001f0c007819 */ /* 0x002fe200000006ff */
[----:B------:R-:W-:Y:S01]  /*1fe0*/  UMOV UR32, 0x0 ;  /* 0x0000000000207882 */ /* 0x000fe20000000000 */
[----:B------:R-:W-:Y:S01]  /*1ff0*/  UMOV UR33, 0x10000000 ;  /* 0x1000000000217882 */ /* 0x000fe20000000000 */
[----:B------:R-:W-:Y:S01]  /*2000*/  UMOV UR27, UR35 ;  /* 0x00000023001b7c82 */ /* 0x000fe20008000000 */
[----:B------:R3:W4:Y:S01]  /*2010*/  SYNCS.PHASECHK.TRANS64.TRYWAIT P0, [UR5+0x28], R0 ;  /* 0x00002800ff0075a7 */ /* 0x0007220008001105 */
[----:B------:R-:W-:-:S02]  /*2020*/  USHF.L.U32 UR5, UR4, 0xe, URZ ;  /* 0x0000000e04057899 */ /* 0x000fc400080006ff */
[----:B------:R-:W-:Y:S02]  /*2030*/  UIADD3 UR4, UP0, UPT, UR38, 0x180, URZ ;  /* 0x0000018026047890 */ /* 0x000fe4000ff1e0ff */
[----:B------:R-:W-:Y:S02]  /*2040*/  ULEA UR24, UR29, UR5, 0x1 ;  /* 0x000000051d187291 */ /* 0x000fe4000f8e08ff */
[----:B------:R-:W-:Y:S02]  /*2050*/  UIADD3 UR5, UPT, UPT, UR13, UR5, URZ ;  /* 0x000000050d057290 */ /* 0x000fe4000fffe0ff */
[----:B------:R-:W-:Y:S02]  /*2060*/  UIADD3 UR24, UPT, UPT, UR13, 0x8400, UR24 ;  /* 0x000084000d187890 */ /* 0x000fe4000fffe018 */
[----:B------:R-:W-:Y:S02]  /*2070*/  UIADD3 UR16, UPT, UPT, UR5, 0x1c400, URZ ;  /* 0x0001c40005107890 */ /* 0x000fe4000fffe0ff */
[----:B------:R-:W-:-:S02]  /*2080*/  UIADD3 UR8, UPT, UPT, UR5, 0x1e400, URZ ;  /* 0x0001e40005087890 */ /* 0x000fc4000fffe0ff */
[----:B------:R-:W-:Y:S02]  /*2090*/  UIADD3.X UR5, UPT, UPT, URZ, UR39, URZ, UP0, !UPT ;  /* 0x00000027ff057290 */ /* 0x000fe400087fe4ff */
[----:B------:R-:W-:Y:S01]  /*20a0*/  UISETP.NE.AND UP0, UPT, UR7, UR14, UPT ;  /* 0x0000000e0700728c */ /* 0x000fe2000bf05270 */
        /* <DEDUP_REMOVED lines=11> */
[----:B---3--:R-:W-:Y:S05]  /*2160*/  BRA.U UP0, `(.L_x_38) ;  /* 0xfffffffd00307547 */ /* 0x008fea000b83ffff */
.L_x_32:
[C---:B------:R-:W-:Y:S01]  /*2170*/  LEA R3, R11.reuse, UR13, 0x3 ;  /* 0x0000000d0b037c11 */ /* 0x040fe2000f8e18ff */
[----:B------:R-:W-:Y:S01]  /*2180*/  NOP ;  /* 0x0000000000007918 */ /* 0x000fe20000000000 */
[----:B-1----:R-:W-:Y:S02]  /*2190*/  SHF.L.U32 R0, R10, 0x1f, RZ ;  /* 0x0000001f0a007819 */ /* 0x002fe400000006ff */
[----:B------:R-:W-:Y:S02]  /*21a0*/  LEA R5, R11, UR13, 0x4 ;  /* 0x0000000d0b057c11 */ /* 0x000fe4000f8e20ff */
[----:B--2-4-:R-:W1:Y:S02]  /*21b0*/  SYNCS.PHASECHK.TRANS64.TRYWAIT P0, [R3+URZ+0xa0], R0 ;  /* 0x0000a000030075a7 */ /* 0x014e6400080011ff */
[----:B-1----:R-:W-:Y:S05]  /*21c0*/  @!P0 BRA `(.L_x_39) ;  /* 0x0000007400488947 */ /* 0x002fea0003800000 */
.L_x_142:
[----:B------:R-:W2:Y:S01]  /*21d0*/  LDS.128 R4, [R5+0x130] ;  /* 0x0001300005047984 */ /* 0x000ea20000000c00 */
[----:B------:R-:W-:Y:S01]  /*21e0*/  UISETP.GE.AND UP0, UPT, UR42, 0x1, UPT ;  /* 0x000000012a00788c */ /* 0x000fe2000bf06270 */
[----:B------:R-:W-:Y:S01]  /*21f0*/  @!PT LDS RZ, [RZ] ;  /* 0x00000000fffff984 */ /* 0x000fe20000000800 */
[----:B------:R-:W-:Y:S01]  /*2200*/  @!PT LDS RZ, [RZ] ;  /* 0x00000000fffff984 */ /* 0x000fe20000000800 */
[----:B------:R-:W-:Y:S01]  /*2210*/  @!PT LDS RZ, [RZ] ;  /* 0x00000000fffff984 */ /* 0x000fe20000000800 */
[----:B------:R-:W-:Y:S01]  /*2220*/  @!PT LDS RZ, [RZ] ;  /* 0x00000000fffff984 */ /* 0x000fe20000000800 */
[----:B------:R3:W-:Y:S06]  /*2230*/  MEMBAR.ALL.CTA ;  /* 0x0000000000007992 */ /* 0x0007ec0000008000 */
[----:B---3--:R-:W3:Y:S01]  /*2240*/  FENCE.VIEW.ASYNC.S ;  /* 0x00000000000073c6 */ /* 0x008ee20000000000 */
[----:B--2---:R-:W-:-:S13]  /*2250*/  LOP3.LUT P0, RZ, R6, 0x1, RZ, 0xc0, !PT ;  /* 0x0000000106ff7812 */ /* 0x004fda000780c0ff */
[----:B---3--:R-:W-:Y:S01]  /*2260*/  VOTEU.ANY UP1, P0 ;  /* 0x0000000000ff7886 */ /* 0x008fe20000020100 */
[----:B------:R-:W-:-:S13]  /*2270*/  PLOP3.LUT P0, PT, PT, PT, UP1, 0x80, 0x8 ;  /* 0x000000000008781c */ /* 0x000fda0003f0f018 */
[----:B-1----:R-:W-:Y:S02]  /*2280*/  @P0 LOP3.LUT R0, R5, 0xffff, RZ, 0xc0, !PT ;  /* 0x0000ffff05000812 */ /* 0x002fe400078ec0ff */
[----:B------:R-:W-:Y:S02]  /*2290*/  @P0 MOV R2, R4 ;  /* 0x0000000400020202 */ /* 0x000fe40000000f00 */
[----:B------:R-:W-:Y:S01]  /*22a0*/  @P0 R2UR UR5, R0 ;  /* 0x00000000000502ca */ /* 0x000fe200000e0000 */
[----:B------:R-:W-:Y:S01]  /*22b0*/  VIADD R0, R3, 0xb0 ;  /* 0x000000b003007836 */ /* 0x000fe20000000000 */
[----:B------:R-:W-:Y:S02]  /*22c0*/  @P0 SHF.R.U32.HI R4, RZ, 0x10, R5 ;  /* 0x00000010ff040819 */ /* 0x000fe40000011605 */
[----:B------:R-:W-:Y:S02]  /*22d0*/  @P0 R2UR UR6, R2 ;  /* 0x00000000020602ca */ /* 0x000fe400000e0000 */
[----:B------:R-:W-:-:S02]  /*22e0*/  PRMT R0, RZ, 0x654, R0 ;  /* 0x00000654ff007816 */ /* 0x000fc40000000000 */
[----:B------:R-:W-:Y:S02]  /*22f0*/  @P0 R2UR UR4, R4 ;  /* 0x00000000040402ca */ /* 0x000fe400000e0000 */
[----:B------:R1:W-:Y:S03]  /*2300*/  SYNCS.ARRIVE.TRANS64.RED.A1T0 RZ, [R0+URZ], RZ ;  /* 0x000000ff00ff79a7 */ /* 0x0003e600081004ff */
[----:B------:R-:W-:-:S04]  /*2310*/  @UP1 UMOV UR31, UR5 ;  /* 0x00000005001f1c82 */ /* 0x000fc80008000000 */
[----:B------:R-:W-:-:S04]  /*2320*/  @UP1 UMOV UR37, UR6 ;  /* 0x0000000600251c82 */ /* 0x000fc80008000000 */
[----:B------:R-:W-:Y:S01]  /*2330*/  @UP1 UMOV UR36, UR4 ;  /* 0x0000000400241c82 */ /* 0x000fe20008000000 */
[----:B------:R-:W-:Y:S05]  /*2340*/  BRA.U !UP0, `(.L_x_40) ;  /* 0x0000000108d47547 */ /* 0x000fea000b800000 */
[----:B------:R-:W2:Y:S01]  /*2350*/  LDCU.128 UR16, c[0x0][0xb10] ;  /* 0x00016200ff1077ac */ /* 0x000ea20008000c00 */
[----:B------:R-:W3:Y:S01]  /*2360*/  LDCU UR12, c[0x0][0xb20] ;  /* 0x00016400ff0c77ac */ /* 0x000ee20008000800 */
[----:B------:R-:W4:Y:S01]  /*2370*/  LDCU UR14, c[0x0][0xb0c] ;  /* 0x00016180ff0e77ac */ /* 0x000f220008000800 */
[----:B------:R-:W1:Y:S01]  /*2380*/  LDCU.64 UR8, c[0x0][0xb28] ;  /* 0x00016500ff0877ac */ /* 0x000e620008000a00 */
[----:B------:R-:W-:Y:S02]  /*2390*/  UISETP.NE.AND UP3, UPT, UR42, 0x1, UPT ;  /* 0x000000012a00788c */ /* 0x000fe4000bf65270 */
[----:B--2---:R-:W-:Y:S02]  /*23a0*/  UIMAD.WIDE.U32 UR6, UR40, UR19, URZ ;  /* 0x00000013280672a5 */ /* 0x004fe4000f8e00ff */
[----:B------:R-:W-:Y:S02]  /*23b0*/  UIMAD.WIDE.U32 UR4, UR41, UR16, URZ ;  /* 0x00000010290472a5 */ /* 0x000fe4000f8e00ff */
[----:B------:R-:W-:-:S02]  /*23c0*/  UISETP.NE.AND UP0, UPT, UR18, 0x1, UPT ;  /* 0x000000011200788c */ /* 0x000fc4000bf05270 */
[----:B------:R-:W-:Y:S01]  /*23d0*/  UIMAD.WIDE.U32 UR24, UR31, UR19, URZ ;  /* 0x000000131f1872a5 */ /* 0x000fe2000f8e00ff */
[----:B------:R-:W-:Y:S02]  /*23e0*/  UMOV UR6, UR7 ;  /* 0x0000000700067c82 */ /* 0x000fe40008000000 */
[----:B------:R-:W-:Y:S01]  /*23f0*/  UMOV UR4, UR5 ;  /* 0x0000000500047c82 */ /* 0x000fe20008000000 */
[----:B---3--:R-:W-:Y:S02]  /*2400*/  USHF.R.U32.HI UR6, URZ, UR12, UR6 ;  /* 0x0000000cff067299 */ /* 0x008fe40008011606 */
[----:B----4-:R-:W-:Y:S02]  /*2410*/  UISETP.NE.AND UP2, UPT, UR14, 0x1, UPT ;  /* 0x000000010e00788c */ /* 0x010fe4000bf45270 */
[----:B------:R-:W-:Y:S02]  /*2420*/  USHF.R.U32.HI UR4, URZ, UR17, UR4 ;  /* 0x00000011ff047299 */ /* 0x000fe40008011604 */
[----:B------:R-:W-:-:S02]  /*2430*/  USEL UR5, UR40, UR6, !UP0 ;  /* 0x0000000628057287 */ /* 0x000fc4000c000000 */
[----:B------:R-:W-:Y:S02]  /*2440*/  USEL UR6, UR41, UR4, !UP2 ;  /* 0x0000000429067287 */ /* 0x000fe4000d000000 */
[----:B-1----:R-:W-:Y:S01]  /*2450*/  UIMAD.WIDE.U32 UR10, UR5, UR8, URZ ;  /* 0x00000008050a72a5 */ /* 0x002fe2000f8e00ff */
[----:B------:R-:W-:Y:S01]  /*2460*/  UMOV UR4, UR25 ;  /* 0x0000001900047c82 */ /* 0x000fe20008000000 */
[----:B------:R-:W-:Y:S02]  /*2470*/  UIMAD.WIDE.U32 UR22, UR37, UR16, URZ ;  /* 0x00000010251672a5 */ /* 0x000fe4000f8e00ff */
[----:B------:R-:W-:-:S03]  /*2480*/  UIMAD.WIDE.U32 UR24, UR6, UR8, URZ ;  /* 0x00000008061872a5 */ /* 0x000fc6000f8e00ff */
[----:B------:R-:W-:Y:S01]  /*2490*/  UMOV UR10, UR11 ;  /* 0x0000000b000a7c82 */ /* 0x000fe20008000000 */
[----:B------:R-:W-:Y:S02]  /*24a0*/  USHF.R.U32.HI UR4, URZ, UR12, UR4 ;  /* 0x0000000cff047299 */ /* 0x000fe40008011604 */
[----:B------:R-:W-:Y:S01]  /*24b0*/  @UP3 USHF.R.U32.HI UR5, URZ, UR9, UR10 ;  /* 0x00000009ff053299 */ /* 0x000fe2000801160a */
[----:B------:R-:W-:Y:S01]  /*24c0*/  UMOV UR22, UR23 ;  /* 0x0000001700167c82 */ /* 0x000fe20008000000 */
[----:B------:R-:W-:Y:S01]  /*24d0*/  UMOV UR24, UR25 ;  /* 0x0000001900187c82 */ /* 0x000fe20008000000 */
[----:B------:R-:W-:Y:S02]  /*24e0*/  USHF.R.U32.HI UR17, URZ, UR17, UR22 ;  /* 0x00000011ff117299 */ /* 0x000fe40008011616 */
[----:B------:R-:W-:Y:S02]  /*24f0*/  USEL UR4, UR31, UR4, !UP0 ;  /* 0x000000041f047287 */ /* 0x000fe4000c000000 */
[----:B------:R-:W-:-:S02]  /*2500*/  @UP3 USHF.R.U32.HI UR6, URZ, UR9, UR24 ;  /* 0x00000009ff063299 */ /* 0x000fc40008011618 */
[----:B------:R-:W-:Y:S02]  /*2510*/  UIMAD UR7, UR42, UR5, URZ ;  /* 0x000000052a0772a4 */ /* 0x000fe4000f8e02ff */
[----:B------:R-:W-:Y:S02]  /*2520*/  USEL UR5, UR37, UR17, !UP2 ;  /* 0x0000001125057287 */ /* 0x000fe4000d000000 */
[----:B------:R-:W-:Y:S02]  /*2530*/  UIMAD UR10, UR42, UR6, URZ ;  /* 0x000000062a0a72a4 */ /* 0x000fe4000f8e02ff */
[----:B------:R-:W-:Y:S02]  /*2540*/  UISETP.GE.AND UP0, UPT, UR4, UR7, UPT ;  /* 0x000000070400728c */ /* 0x000fe4000bf06270 */
[----:B------:R-:W-:Y:S02]  /*2550*/  UIMAD.WIDE.U32 UR16, UR4, UR8, URZ ;  /* 0x00000008041072a5 */ /* 0x000fe4000f8e00ff */
[----:B------:R-:W-:-:S02]  /*2560*/  UISETP.GE.OR UP0, UPT, UR5, UR10, UP0 ;  /* 0x0000000a0500728c */ /* 0x000fc40008706670 */
        /* <DEDUP_REMOVED lines=19> */
.L_x_40:
[----:B------:R-:W2:Y:S02]  /*26a0*/  LDCU UR4, c[0x0][0xb30] ;  /* 0x00016600ff0477ac */ /* 0x000ea40008000800 */
[----:B--2---:R-:W-:-:S09]  /*26b0*/  UISETP.NE.AND UP0, UPT, UR4, 0x1, UPT ;  /* 0x000000010400788c */ /* 0x004fd2000bf05270 */
[----:B------:R-:W-:Y:S05]  /*26c0*/  BRA.U UP0, `(.L_x_41) ;  /* 0x0000000100447547 */ /* 0x000fea000b800000 */
[----:B------:R-:W2:Y:S01]  /*26d0*/  LDCU.128 UR8, c[0x0][0xb10] ;  /* 0x00016200ff0877ac */ /* 0x000ea20008000c00 */
[----:B------:R-:W3:Y:S01]  /*26e0*/  LDCU UR12, c[0x0][0xb0c] ;  /* 0x00016180ff0c77ac */ /* 0x000ee20008000800 */
[----:B------:R-:W4:Y:S01]  /*26f0*/  LDCU UR14, c[0x0][0xb20] ;  /* 0x00016400ff0e77ac */ /* 0x000f220008000800 */
[----:B--2---:R-:W-:Y:S02]  /*2700*/  UIMAD.WIDE.U32 UR6, UR37, UR8, URZ ;  /* 0x00000008250672a5 */ /* 0x004fe4000f8e00ff */
[----:B------:R-:W-:Y:S02]  /*2710*/  UIMAD.WIDE.U32 UR4, UR31, UR11, URZ ;  /* 0x0000000b1f0472a5 */ /* 0x000fe4000f8e00ff */
[----:B---3--:R-:W-:Y:S02]  /*2720*/  UISETP.NE.AND UP2, UPT, UR12, 0x1, UPT ;  /* 0x000000010c00788c */ /* 0x008fe4000bf45270 */
[----:B------:R-:W-:Y:S01]  /*2730*/  UISETP.NE.AND UP0, UPT, UR10, 0x1, UPT ;  /* 0x000000010a00788c */ /* 0x000fe2000bf05270 */
[----:B------:R-:W-:-:S02]  /*2740*/  UMOV UR6, UR7 ;  /* 0x0000000700067c82 */ /* 0x000fc40008000000 */
[----:B------:R-:W-:Y:S01]  /*2750*/  UMOV UR4, UR5 ;  /* 0x0000000500047c82 */ /* 0x000fe20008000000 */
[----:B------:R-:W-:Y:S02]  /*2760*/  USHF.R.U32.HI UR9, URZ, UR9, UR6 ;  /* 0x00000009ff097299 */ /* 0x000fe40008011606 */
[----:B----4-:R-:W-:Y:S02]  /*2770*/  USHF.R.U32.HI UR4, URZ, UR14, UR4 ;  /* 0x0000000eff047299 */ /* 0x010fe40008011604 */
[----:B------:R-:W-:Y:S02]  /*2780*/  USEL UR5, UR37, UR9, !UP2 ;  /* 0x0000000925057287 */ /* 0x000fe4000d000000 */
[----:B------:R-:W-:-:S04]  /*2790*/  USEL UR4, UR31, UR4, !UP0 ;  /* 0x000000041f047287 */ /* 0x000fc8000c000000 */
[----:B------:R-:W-:Y:S02]  /*27a0*/  UIADD3 UR6, UPT, UPT, UR5, -UR4, URZ ;  /* 0x8000000405067290 */ /* 0x000fe4000fffe0ff */
[----:B------:R-:W-:Y:S02]  /*27b0*/  UIADD3 UR4, UPT, UPT, -UR5, UR4, URZ ;  /* 0x0000000405047290 */ /* 0x000fe4000fffe1ff */
[----:B------:R-:W-:Y:S02]  /*27c0*/  UIMAD UR31, UR6, UR10, UR31 ;  /* 0x0000000a061f72a4 */ /* 0x000fe4000f8e021f */
[----:B------:R-:W-:-:S12]  /*27d0*/  UIMAD UR37, UR4, UR12, UR37 ;  /* 0x0000000c042572a4 */ /* 0x000fd8000f8e0225 */
.L_x_41:
[----:B------:R-:W-:Y:S01]  /*27e0*/  VIADD R11, R11, 0x1 ;  /* 0x000000010b0b7836 */ /* 0x000fe20000000000 */
[----:B------:R-:W-:Y:S01]  /*27f0*/  R2UR UR4, R82 ;  /* 0x00000000520472ca */ /* 0x000fe200000e0000 */
[----:B------:R-:W-:Y:S01]  /*2800*/  UIADD3 UR20, UPT, UPT, UR31, UR63, URZ ;  /* 0x0000003f1f147290 */ /* 0x000fe2000fffe0ff */
[----:B------:R-:W-:Y:S02]  /*2810*/  PLOP3.LUT P1, PT, PT, PT, PT, 0x80, 0x8 ;  /* 0x000000000008781c */ /* 0x000fe40003f2f070 */
[----:B------:R-:W-:-:S04]  /*2820*/  ISETP.NE.AND P0, PT, R11, 0x2, PT ;  /* 0x000000020b00780c */ /* 0x000fc80003f05270 */
[----:B------:R-:W-:Y:S02]  /*2830*/  SEL R3, RZ, 0x1, P0 ;  /* 0x00000001ff037807 */ /* 0x000fe40000000000 */
[----:B------:R-:W-:Y:S02]  /*2840*/  SEL R11, R11, RZ, P0 ;  /* 0x000000ff0b0b7207 */ /* 0x000fe40000000000 */
[----:B------:R-:W-:Y:S01]  /*2850*/  LOP3.LUT R10, R10, R3, RZ, 0x3c, !PT ;  /* 0x000000030a0a7212 */ /* 0x000fe200078e3cff */
[----:B------:R-:W-:Y:S01]  /*2860*/  UIADD3 UR16, UPT, UPT, UR37, UR4, URZ ;  /* 0x0000000425107290 */ /* 0x000fe2000fffe0ff */
[----:B------:R-:W-:Y:S11]  /*2870*/  BRA.U UP1, `(.L_x_42) ;  /* 0xfffffff101087547 */ /* 0x000ff6000b83ffff */
[----:B------:R-:W-:Y:S01]  /*2880*/  UIADD3 UR13, UPT, UPT, UR13, 0x28, URZ ;  /* 0x000000280d0d7890 */ /* 0x000fe2000fffe0ff */
[----:B------:R-:W-:-:S03]  /*2890*/  SHF.L.U32 R3, R12, 0x1f, RZ ;  /* 0x0000001f0c037819 */ /* 0x000fc600000006ff */
[----:B------:R-:W-:-:S09]  /*28a0*/  ULEA UR4, UR15, UR13, 0x3 ;  /* 0x0000000d0f047291 */ /* 0x000fd2000f8e18ff */
[----:B------:R-:W2:Y:S02]  /*28b0*/  SYNCS.PHASECHK.TRANS64.TRYWAIT P0, [UR4], R3 ;  /* 0x00000003ff0075a7 */ /* 0x000ea40008001104 */
[----:B--2---:R-:W-:Y:S05]  /*28c0*/  @!P0 BRA `(.L_x_43) ;  /* 0x0000006c009c8947 */ /* 0x004fea0003800000 */
.L_x_144:
[----:B------:R-:W-:-:S04]  /*28d0*/  UIADD3 UR4, UPT, UPT, UR15, 0x1, URZ ;  /* 0x000000010f047890 */ /* 0x000fc8000fffe0ff */
[----:B------:R-:W-:-:S04]  /*28e0*/  UISETP.NE.AND UP0, UPT, UR4, 0x5, UPT ;  /* 0x000000050400788c */ /* 0x000fc8000bf05270 */
[----:B------:R-:W-:Y:S02]  /*28f0*/  USEL UR6, URZ, 0x1, UP0 ;  /* 0x00000001ff067887 */ /* 0x000fe40008000000 */
[----:B------:R-:W-:-:S04]  /*2900*/  USEL UR4, UR4, URZ, UP0 ;  /* 0x000000ff04047287 */ /* 0x000fc80008000000 */
[----:B------:R-:W-:Y:S01]  /*2910*/  ULEA UR5, UR4, UR13, 0x3 ;  /* 0x0000000d04057291 */ /* 0x000fe2000f8e18ff */
[----:B------:R-:W-:-:S04]  /*2920*/  LOP3.LUT R2, R12, UR6, RZ, 0x3c, !PT ;  /* 0x000000060c027c12 */ /* 0x000fc8000f8e3cff */
[----:B-1----:R-:W-:-:S04]  /*2930*/  SHF.L.U32 R3, R2, 0x1f, RZ ;  /* 0x0000001f02037819 */ /* 0x002fc800000006ff */
[----:B------:R-:W1:Y:S02]  /*2940*/  SYNCS.PHASECHK.TRANS64.TRYWAIT P0, [UR5], R3 ;  /* 0x00000003ff0075a7 */ /* 0x000e640008001105 */
[----:B-1----:R-:W-:Y:S05]  /*2950*/  @!P0 BRA `(.L_x_44) ;  /* 0x0000006c00908947 */ /* 0x002fea0003800000 */
.L_x_146:
        /* <DEDUP_REMOVED lines=9> */
.L_x_148:
        /* <DEDUP_REMOVED lines=9> */
.L_x_150:
[----:B------:R-:W-:-:S04]  /*2a80*/  UIADD3 UR4, UPT, UPT, UR4, 0x1, URZ ;  /* 0x0000000104047890 */ /* 0x000fc8000fffe0ff */
[----:B------:R-:W-:-:S04]  /*2a90*/  UISETP.NE.AND UP0, UPT, UR4, 0x5, UPT ;  /* 0x000000050400788c */ /* 0x000fc8000bf05270 */
[----:B------:R-:W-:Y:S02]  /*2aa0*/  USEL UR5, URZ, 0x1, UP0 ;  /* 0x00000001ff057887 */ /* 0x000fe40008000000 */
[----:B------:R-:W-:-:S04]  /*2ab0*/  USEL UR4, UR4, URZ, UP0 ;  /* 0x000000ff04047287 */ /* 0x000fc80008000000 */
[----:B------:R-:W-:Y:S01]  /*2ac0*/  ULEA UR4, UR4, UR13, 0x3 ;  /* 0x0000000d04047291 */ /* 0x000fe2000f8e18ff */
[----:B-1----:R-:W-:-:S04]  /*2ad0*/  LOP3.LUT R3, R2, UR5, RZ, 0x3c, !PT ;  /* 0x0000000502037c12 */ /* 0x002fc8000f8e3cff */
[----:B------:R-:W-:Y:S01]  /*2ae0*/  SHF.L.U32 R3, R3, 0x1f, RZ ;  /* 0x0000001f03037819 */ /* 0x000fe200000006ff */
[----:B------:R-:W-:-:S07]  /*2af0*/  IMAD.U32 R0, RZ, RZ, UR4 ;  /* 0x00000004ff007e24 */ /* 0x000fce000f8e00ff */
.L_x_47:
[----:B-1----:R1:W2:Y:S02]  /*2b00*/  SYNCS.PHASECHK.TRANS64.TRYWAIT P0, [R0+URZ], R3 ;  /* 0x00000003000075a7 */ /* 0x0022a400080011ff */
[----:B--2---:R-:W-:Y:S05]  /*2b10*/  @!P0 NANOSLEEP.SYNCS 0x989680 ;  /* 0x009896800000895d */ /* 0x004fea0003900000 */
[----:B------:R-:W2:Y:S02]  /*2b20*/  @!P0 SYNCS.PHASECHK.TRANS64 P0, [R0+URZ], R3 ;  /* 0x00000003000085a7 */ /* 0x000ea400080010ff */
[----:B--2---:R-:W-:Y:S05]  /*2b30*/  @P0 EXIT ;  /* 0x000000000000094d */ /* 0x004fea0003800000 */
[----:B------:R-:W-:Y:S05]  /*2b40*/  BRA `(.L_x_47) ;  /* 0xfffffffc00ec7947 */ /* 0x000fea000383ffff */
.L_x_22:
[----:B------:R-:W-:-:S04]  /*2b50*/  UISETP.NE.AND UP0, UPT, UR47, URZ, UPT ;  /* 0x000000ff2f00728c */ /* 0x000fc8000bf05270 */
[----:B------:R-:W-:-:S09]  /*2b60*/  UISETP.NE.OR UP0, UPT, UR17, 0x1, UP0 ;  /* 0x000000011100788c */ /* 0x000fd20008705670 */
[----:B------:R-:W-:Y:S05]  /*2b70*/  BRA.U UP0, `(.L_x_48) ;  /* 0x0000000500487547 */ /* 0x000fea000b800000 */
[----:B------:R-:W-:Y:S01]  /*2b80*/  ISETP.GE.U32.AND P2, PT, R0, 0x4, PT ;  /* 0x000000040000780c */ /* 0x000fe20003f46070 */
[----:B------:R-:W-:Y:S01]  /*2b90*/  IMAD.MOV.U32 R12, RZ, RZ, 0x1 ;  /* 0x00000001ff0c7424 */ /* 0x000fe200078e00ff */
[----:B------:R-:W-:Y:S02]  /*2ba0*/  CS2R R10, SRZ ;  /* 0x00000000000a7805 */ /* 0x000fe4000001ff00 */
[----:B------:R-:W-:Y:S01]  /*2bb0*/  CS2R R8, SRZ ;  /* 0x0000000000087805 */ /* 0x000fe2000001ff00 */
[----:B------:R-:W-:Y:S01]  /*2bc0*/  UMOV UR6, 0x400 ;  /* 0x0000040000067882 */ /* 0x000fe20000000000 */
[----:B------:R-:W-:Y:S01]  /*2bd0*/  UMOV UR5, URZ ;  /* 0x000000ff00057c82 */ /* 0x000fe20008000000 */
[----:B------:R-:W-:-:S12]  /*2be0*/  ULEA UR6, UR47, UR6, 0x18 ;  /* 0x000000062f067291 */ /* 0x000fd8000f8ec0ff */
.L_x_52:
[----:B------:R-:W-:Y:S02]  /*2bf0*/  LEA R2, R8, UR6, 0x3 ;  /* 0x0000000608027c11 */ /* 0x000fe4000f8e18ff */
[----:B------:R-:W-:-:S03]  /*2c00*/  SHF.L.U32 R5, R9, 0x1f, RZ ;  /* 0x0000001f09057819 */ /* 0x000fc600000006ff */
[----:B------:R-:W-:Y:S01]  /*2c10*/  VIADD R4, R2, 0x110 ;  /* 0x0000011002047836 */ /* 0x000fe20000000000 */
[----:B------:R-:W1:Y:S02]  /*2c20*/  SYNCS.PHASECHK.TRANS64.TRYWAIT P0, [R2+URZ+0x100], R5 ;  /* 0x00010005020075a7 */ /* 0x000e6400080011ff */
[----:B-1----:R-:W-:Y:S05]  /*2c30*/  @!P0 BRA `(.L_x_49) ;  /* 0x0000006c00208947 */ /* 0x002fea0003800000 */
.L_x_151:
[----:B------:R-:W-:Y:S01]  /*2c40*/  ULEA UR4, UR5, UR6, 0x3 ;  /* 0x0000000605047291 */ /* 0x000fe2000f8e18ff */
[----:B------:R-:W-:Y:S02]  /*2c50*/  PRMT R4, RZ, 0x654, R4 ;  /* 0x00000654ff047816 */ /* 0x000fe40000000004 */
[----:B-1----:R-:W-:Y:S01]  /*2c60*/  SHF.L.U32 R5, R12, 0x1f, RZ ;  /* 0x0000001f0c057819 */ /* 0x002fe200000006ff */
[----:B------:R-:W-:Y:S01]  /*2c70*/  UIADD3 UR7, UPT, UPT, UR4, 0xa0, URZ ;  /* 0x000000a004077890 */ /* 0x000fe2000fffe0ff */
[----:B------:R1:W-:Y:S05]  /*2c80*/  SYNCS.ARRIVE.TRANS64.RED.A1T0 RZ, [R4+URZ], RZ ;  /* 0x000000ff04ff79a7 */ /* 0x0003ea00081004ff */
[----:B------:R-:W-:Y:S01]  /*2c90*/  IMAD.U32 R7, RZ, RZ, UR7 ;  /* 0x00000007ff077e24 */ /* 0x000fe2000f8e00ff */
[----:B------:R-:W2:Y:S04]  /*2ca0*/  SYNCS.PHASECHK.TRANS64.TRYWAIT P0, [UR4+0xb0], R5 ;  /* 0x0000b005ff0075a7 */ /* 0x000ea80008001104 */
[----:B------:R-:W-:Y:S01]  /*2cb0*/  PRMT R6, R0, 0x654, R7 ;  /* 0x0000065400067816 */ /* 0x000fe20000000007 */
[----:B-1----:R-:W-:Y:S01]  /*2cc0*/  @!P2 IMAD.MOV.U32 R4, RZ, RZ, 0x10 ;  /* 0x00000010ff04a424 */ /* 0x002fe200078e00ff */
[----:B--2---:R-:W-:Y:S06]  /*2cd0*/  @!P0 BRA `(.L_x_50) ;  /* 0x0000006c000c8947 */ /* 0x004fec0003800000 */
.L_x_153:
[----:B------:R-:W-:Y:S01]  /*2ce0*/  ULEA UR8, UR5, UR6, 0x4 ;  /* 0x0000000605087291 */ /* 0x000fe2000f8e20ff */
[----:B------:R-:W-:Y:S01]  /*2cf0*/  SEL R3, R6, R3, !P2 ;  /* 0x0000000306037207 */ /* 0x000fe20005000000 */
[----:B------:R-:W-:Y:S01]  /*2d00*/  UIADD3 UR9, UPT, UPT, UR4, 0xa0, URZ ;  /* 0x000000a004097890 */ /* 0x000fe2000fffe0ff */
[----:B-1----:R-:W-:Y:S01]  /*2d10*/  LEA R2, R11, UR6, 0x3 ;  /* 0x000000060b027c11 */ /* 0x002fe2000f8e18ff */
[----:B------:R-:W-:Y:S01]  /*2d20*/  UIADD3 UR8, UPT, UPT, UR8, 0x130, URZ ;  /* 0x0000013008087890 */ /* 0x000fe2000fffe0ff */
[----:B------:R-:W-:Y:S01]  /*2d30*/  SHF.L.U32 R5, R10, 0x1f, RZ ;  /* 0x0000001f0a057819 */ /* 0x000fe200000006ff */
[----:B------:R1:W-:Y:S01]  /*2d40*/  @!P2 SYNCS.ARRIVE.TRANS64.RED RZ, [R3+URZ], R4 ;  /* 0x0000000403ffa9a7 */ /* 0x0003e200080004ff */
[----:B------:R-:W-:Y:S01]  /*2d50*/  UIADD3 UR4, UPT, UPT, UR5, 0x1, URZ ;  /* 0x0000000105047890 */ /* 0x000fe2000fffe0ff */
[----:B------:R-:W-:-:S03]  /*2d60*/  VIADD R8, R8, 0x1 ;  /* 0x0000000108087836 */ /* 0x000fc60000000000 */
[----:B------:R-:W-:Y:S02]  /*2d70*/  UISETP.NE.AND UP0, UPT, UR4, 0x2, UPT ;  /* 0x000000020400788c */ /* 0x000fe4000bf05270 */
[----:B------:R-:W-:Y:S06]  /*2d80*/  UGETNEXTWORKID.BROADCAST [UR8], [UR9] ;  /* 0x00000000080073ca */ /* 0x000fec0008000100 */
[----:B------:R-:W-:Y:S01]  /*2d90*/  USEL UR7, URZ, 0x1, UP0 ;  /* 0x00000001ff077887 */ /* 0x000fe20008000000 */
[----:B------:R-:W-:Y:S01]  /*2da0*/  ISETP.NE.AND P0, PT, R8, 0x2, PT ;  /* 0x000000020800780c */ /* 0x000fe20003f05270 */
[----:B------:R-:W-:Y:S01]  /*2db0*/  USEL UR5, UR4, URZ, UP0 ;  /* 0x000000ff04057287 */ /* 0x000fe20008000000 */
[----:B------:R-:W2:Y:S03]  /*2dc0*/  SYNCS.PHASECHK.TRANS64.TRYWAIT P1, [R2+URZ+0xa0], R5 ;  /* 0x0000a005020075a7 */ /* 0x000ea600080211ff */
[----:B------:R-:W-:Y:S01]  /*2dd0*/  LOP3.LUT R12, R12, UR7, RZ, 0x3c, !PT ;  /* 0x000000070c0c7c12 */ /* 0x000fe2000f8e3cff */
[----:B-12---:R-:W-:Y:S07]  /*2de0*/  @!P1 BRA `(.L_x_51) ;  /* 0x0000006800e09947 */ /* 0x006fee0003800000 */
.L_x_154:
[C---:B------:R-:W-:Y:S01]  /*2df0*/  LEA R4, R11.reuse, UR6, 0x4 ;  /* 0x000000060b047c11 */ /* 0x040fe2000f8e20ff */
[----:B-1----:R-:W-:Y:S01]  /*2e00*/  VIADD R2, R2, 0xb0 ;  /* 0x000000b002027836 */ /* 0x002fe20000000000 */
[----:B------:R-:W-:Y:S01]  /*2e10*/  SEL R8, R8, RZ, P0 ;  /* 0x000000ff08087207 */ /* 0x000fe20000000000 */
[----:B------:R-:W-:-:S03]  /*2e20*/  VIADD R11, R11, 0x1 ;  /* 0x000000010b0b7836 */ /* 0x000fc60000000000 */
[----:B------:R-:W1:Y:S01]  /*2e30*/  LDS.128 R4, [R4+0x130] ;  /* 0x0001300004047984 */ /* 0x000e620000000c00 */
[----:B------:R-:W-:Y:S02]  /*2e40*/  PRMT R2, RZ, 0x654, R2 ;  /* 0x00000654ff027816 */ /* 0x000fe40000000002 */
[C---:B------:R-:W-:Y:S01]  /*2e50*/  ISETP.NE.AND P1, PT, R11.reuse, 0x2, PT ;  /* 0x000000020b00780c */ /* 0x040fe20003f25270 */
[----:B------:R-:W-:Y:S01]  /*2e60*/  @!PT LDS RZ, [RZ] ;  /* 0x00000000fffff984 */ /* 0x000fe20000000800 */
[----:B------:R-:W-:Y:S01]  /*2e70*/  @!PT LDS RZ, [RZ] ;  /* 0x00000000fffff984 */ /* 0x000fe20000000800 */
[----:B------:R-:W-:Y:S01]  /*2e80*/  @!PT LDS RZ, [RZ] ;  /* 0x00000000fffff984 */ /* 0x000fe20000000800 */
[----:B------:R-:W-:Y:S01]  /*2e90*/  @!PT LDS RZ, [RZ] ;  /* 0x00000000fffff984 */ /* 0x000fe20000000800 */
[----:B------:R2:W-:Y:S06]  /*2ea0*/  MEMBAR.ALL.CTA ;  /* 0x0000000000007992 */ /* 0x0005ec0000008000 */
[----:B--2---:R-:W2:Y:S01]  /*2eb0*/  FENCE.VIEW.ASYNC.S ;  /* 0x00000000000073c6 */ /* 0x004ea20000000000 */
[----:B------:R-:W-:Y:S01]  /*2ec0*/  SEL R11, R11, RZ, P1 ;  /* 0x000000ff0b0b7207 */ /* 0x000fe20000800000 */
[----:B--2---:R2:W-:Y:S01]  /*2ed0*/  SYNCS.ARRIVE.TRANS64.RED.A1T0 RZ, [R2+URZ], RZ ;  /* 0x000000ff02ff79a7 */ /* 0x0045e200081004ff */
[----:B-1----:R-:W-:-:S02]  /*2ee0*/  LOP3.LUT P3, RZ, R6, 0x1, RZ, 0xc0, !PT ;  /* 0x0000000106ff7812 */ /* 0x002fc4000786c0ff */
[----:B------:R-:W-:-:S04]  /*2ef0*/  SEL R5, RZ, 0x1, P1 ;  /* 0x00000001ff057807 */ /* 0x000fc80000800000 */
[----:B------:R-:W-:Y:S02]  /*2f00*/  LOP3.LUT R10, R10, R5, RZ, 0x3c, !PT ;  /* 0x000000050a0a7212 */ /* 0x000fe400078e3cff */
[----:B--2---:R-:W-:-:S04]  /*2f10*/  SEL R2, RZ, 0x1, P0 ;  /* 0x00000001ff027807 */ /* 0x004fc80000000000 */
[----:B------:R-:W-:Y:S01]  /*2f20*/  LOP3.LUT R9, R9, R2, RZ, 0x3c, !PT ;  /* 0x0000000209097212 */ /* 0x000fe200078e3cff */
[----:B------:R-:W-:Y:S06]  /*2f30*/  @P3 BRA `(.L_x_52) ;  /* 0xfffffffc002c3947 */ /* 0x000fec000383ffff */
[----:B------:R-:W-:Y:S01]  /*2f40*/  ULEA UR4, UR5, UR6, 0x3 ;  /* 0x0000000605047291 */ /* 0x000fe2000f8e18ff */
[----:B------:R-:W-:-:S08]  /*2f50*/  SHF.L.U32 R3, R12, 0x1f, RZ ;  /* 0x0000001f0c037819 */ /* 0x000fd000000006ff */
[----:B------:R-:W1:Y:S02]  /*2f60*/  SYNCS.PHASECHK.TRANS64 P0, [UR4+0xb0], R3 ;  /* 0x0000b003ff0075a7 */ /* 0x000e640008001004 */
[----:B-1----:R-:W-:Y:S05]  /*2f70*/  @P0 BRA `(.L_x_53) ;  /* 0x0000000000080947 */ /* 0x002fea0003800000 */
[----:B------:R-:W1:Y:S02]  /*2f80*/  SYNCS.PHASECHK.TRANS64.TRYWAIT P0, [UR4+0xb0], R3 ;  /* 0x0000b003ff0075a7 */ /* 0x000e640008001104 */
[----:B-1----:R-:W-:Y:S05]  /*2f90*/  @!P0 BRA `(.L_x_54) ;  /* 0x0000006800888947 */ /* 0x002fea0003800000 */
.L_x_53:
[----:B------:R-:W-:-:S04]  /*2fa0*/  UIADD3 UR7, UPT, UPT, UR5, 0x1, URZ ;  /* 0x0000000105077890 */ /* 0x000fc8000fffe0ff */
[----:B------:R-:W-:-:S04]  /*2fb0*/  UISETP.NE.AND UP0, UPT, UR7, 0x2, UPT ;  /* 0x000000020700788c */ /* 0x000fc8000bf05270 */
[----:B------:R-:W-:Y:S02]  /*2fc0*/  USEL UR8, URZ, 0x1, UP0 ;  /* 0x00000001ff087887 */ /* 0x000fe40008000000 */
[----:B------:R-:W-:-:S04]  /*2fd0*/  USEL UR7, UR7, URZ, UP0 ;  /* 0x000000ff07077287 */ /* 0x000fc80008000000 */
[----:B------:R-:W-:Y:S01]  /*2fe0*/  ULEA UR7, UR7, UR6, 0x3 ;  /* 0x0000000607077291 */ /* 0x000fe2000f8e18ff */
[----:B-1----:R-:W-:-:S04]  /*2ff0*/  LOP3.LUT R3, R12, UR8, RZ, 0x3c, !PT ;  /* 0x000000080c037c12 */ /* 0x002fc8000f8e3cff */
[----:B------:R-:W-:-:S04]  /*3000*/  SHF.L.U32 R0, R3, 0x1f, RZ ;  /* 0x0000001f03007819 */ /* 0x000fc800000006ff */
[----:B------:R-:W1:Y:S02]  /*3010*/  SYNCS.PHASECHK.TRANS64 P0, [UR7+0xb0], R0 ;  /* 0x0000b000ff0075a7 */ /* 0x000e640008001007 */
[----:B-1----:R-:W-:Y:S05]  /*3020*/  @P0 EXIT ;  /* 0x000000000000094d */ /* 0x002fea0003800000 */
[----:B------:R-:W-:Y:S02]  /*3030*/  SHF.L.U32 R3, R3, 0x1f, RZ ;  /* 0x0000001f03037819 */ /* 0x000fe400000006ff */
[----:B------:R-:W-:-:S07]  /*3040*/  MOV R0, UR7 ;  /* 0x0000000700007c02 */ /* 0x000fce0008000f00 */
.L_x_55:
[----:B-1----:R1:W2:Y:S02]  /*3050*/  SYNCS.PHASECHK.TRANS64.TRYWAIT P0, [R0+URZ+0xb0], R3 ;  /* 0x0000b003000075a7 */ /* 0x0022a400080011ff */
[----:B--2---:R-:W-:Y:S05]  /*3060*/  @!P0 NANOSLEEP.SYNCS 0x989680 ;  /* 0x009896800000895d */ /* 0x004fea0003900000 */
[----:B------:R-:W2:Y:S02]  /*3070*/  @!P0 SYNCS.PHASECHK.TRANS64 P0, [R0+URZ+0xb0], R3 ;  /* 0x0000b003000085a7 */ /* 0x000ea400080010ff */
[----:B--2---:R-:W-:Y:S05]  /*3080*/  @P0 EXIT ;  /* 0x000000000000094d */ /* 0x004fea0003800000 */
[----:B------:R-:W-:Y:S05]  /*3090*/  BRA `(.L_x_55) ;  /* 0xfffffffc00ec7947 */ /* 0x000fea000383ffff */
.L_x_48:
[----:B------:R-:W-:Y:S05]  /*30a0*/  BRA.U UP4, `(.L_x_56) ;  /* 0x0000000d04bc7547 */ /* 0x000fea000b800000 */
[----:B------:R-:W-:Y:S01]  /*30b0*/  UMOV UR4, 0x40 ;  /* 0x0000004000047882 */ /* 0x000fe20000000000 */
[----:B------:R-:W-:Y:S01]  /*30c0*/  NOP ;  /* 0x0000000000007918 */ /* 0x000fe20000000000 */
[----:B------:R-:W-:Y:S01]  /*30d0*/  ULEA UR5, UR47, UR4, 0x18 ;  /* 0x000000042f057291 */ /* 0x000fe2000f8ec0ff */
[----:B------:R-:W-:Y:S02]  /*30e0*/  UMOV UR6, 0x400 ;  /* 0x0000040000067882 */ /* 0x000fe40000000000 */
[----:B------:R-:W-:-:S06]  /*30f0*/  ULEA UR6, UR47, UR6, 0x18 ;  /* 0x000000062f067291 */ /* 0x000fcc000f8ec0ff */
[----:B------:R-:W1:Y:S02]  /*3100*/  LDS.U8 R0, [UR5+0x1c] ;  /* 0x00001c05ff007984 */ /* 0x000e640008000000 */
[----:B-1----:R-:W-:-:S13]  /*3110*/  ISETP.NE.AND P0, PT, R0, RZ, PT ;  /* 0x000000ff0000720c */ /* 0x002fda0003f05270 */
[----:B------:R-:W-:Y:S05]  /*3120*/  @P0 BRA `(.L_x_57) ;  /* 0x0000000000580947 */ /* 0x000fea0003800000 */
[----:B------:R-:W-:-:S13]  /*3130*/  ELECT P0, URZ, PT ;  /* 0x0000000000ff782f */ /* 0x000fda0003800000 */
[----:B------:R-:W-:Y:S05]  /*3140*/  @!P0 BRA `(.L_x_58) ;  /* 0x0000000000608947 */ /* 0x000fea0003800000 */
[----:B------:R-:W-:Y:S01]  /*3150*/  UMOV UR4, 0x10 ;  /* 0x0000001000047882 */ /* 0x000fe20000000000 */
[----:B------:R-:W-:Y:S01]  /*3160*/  HFMA2 R0, -RZ, RZ, 0, 5.9604644775390625e-08 ;  /* 0x00000001ff007431 */ /* 0x000fe200000001ff */
[----:B------:R-:W-:-:S03]  /*3170*/  MOV R3, 0xffff ;  /* 0x0000ffff00037802 */ /* 0x000fc60000000f00 */
[----:B------:R-:W-:Y:S04]  /*3180*/  DEPBAR.LE SB1, 0x36 ;  /* 0x00009d800000791a */ /* 0x000fe80000000000 */
[----:B------:R-:W1:Y:S02]  /*3190*/  UTCATOMSWS.FIND_AND_SET.ALIGN UP0, UR4, UR4 ;  /* 0x00000004000475e3 */ /* 0x000e640008000800 */
[----:B-1----:R-:W-:Y:S01]  /*31a0*/  MOV R4, UR4 ;  /* 0x0000000400047c02 */ /* 0x002fe20008000f00 */
[----:B------:R-:W-:Y:S06]  /*31b0*/  BRA.U UP0, `(.L_x_59) ;  /* 0x0000000100187547 */ /* 0x000fec000b800000 */
.L_x_60:
[----:B------:R-:W-:Y:S05]  /*31c0*/  NANOSLEEP 0x64 ;  /* 0x000000640000795d */ /* 0x000fea0003800000 */
[----:B------:R-:W-:-:S05]  /*31d0*/  UMOV UR4, 0x10 ;  /* 0x0000001000047882 */ /* 0x000fca0000000000 */
[----:B------:R-:W-:Y:S04]  /*31e0*/  DEPBAR.LE SB1, 0x36 ;  /* 0x00009d800000791a */ /* 0x000fe80000000000 */
[----:B------:R-:W1:Y:S02]  /*31f0*/  UTCATOMSWS.FIND_AND_SET.ALIGN UP0, UR4, UR4 ;  /* 0x00000004000475e3 */ /* 0x000e640008000800 */
[----:B-1----:R-:W-:Y:S01]  /*3200*/  MOV R4, UR4 ;  /* 0x0000000400047c02 */ /* 0x002fe20008000f00 */
[----:B------:R-:W-:Y:S05]  /*3210*/  BRA.U !UP0, `(.L_x_60) ;  /* 0xfffffffd08e87547 */ /* 0x000fea000b83ffff */
.L_x_59:
[-C--:B------:R-:W-:Y:S02]  /*3220*/  SHF.L.U32 R3, R3, R4.reuse, RZ ;  /* 0x0000000403037219 */ /* 0x080fe400000006ff */
[----:B------:R-:W-:Y:S01]  /*3230*/  SHF.L.U32 R0, R0, R4, RZ ;  /* 0x0000000400007219 */ /* 0x000fe200000006ff */
[----:B------:R-:W-:Y:S02]  /*3240*/  IMAD.SHL.U32 R4, R4, 0x20, RZ ;  /* 0x0000002004047824 */ /* 0x000fe400078e00ff */
[----:B------:R1:W-:Y:S04]  /*3250*/  ATOMS.OR RZ, [UR5+0x14], R3 ;  /* 0x00001403ffff798c */ /* 0x0003e8000b000005 */
[----:B------:R1:W-:Y:S04]  /*3260*/  ATOMS.OR RZ, [UR5+0x18], R0 ;  /* 0x00001800ffff798c */ /* 0x0003e8000b000005 */
[----:B------:R1:W-:Y:S01]  /*3270*/  STS [UR6+0x150], R4 ;  /* 0x00015004ff007988 */ /* 0x0003e20008000806 */
[----:B------:R-:W-:Y:S05]  /*3280*/  BRA `(.L_x_58) ;  /* 0x0000000000107947 */ /* 0x000fea0003800000 */
.L_x_57:
[----:B------:R-:W-:Y:S02]  /*3290*/  MOV R0, 0xffffffff ;  /* 0xffffffff00007802 */ /* 0x000fe40000000f00 */
[----:B------:R-:W-:-:S03]  /*32a0*/  MOV R4, 0x32d0 ;  /* 0x000032d000047802 */ /* 0x000fc60000000f00 */
[----:B------:R1:W-:Y:S04]  /*32b0*/  STS [UR6+0x150], R0 ;  /* 0x00015000ff007988 */ /* 0x0003e80008000806 */
[----:B-1---5:R-:W-:Y:S05]  /*32c0*/  CALL.REL.NOINC `($__internal_1_$__cuda_sm10x_tcgen05_guardrail_trap_phase_invalid_during_alloc) ;  /* 0x0000006c00d47944 */ /* 0x022fea0003c00000 */
.L_x_58:
[----:B------:R-:W-:Y:S05]  /*32d0*/  WARPSYNC.ALL ;  /* 0x0000000000007948 */ /* 0x000fea0003800000 */
[----:B------:R-:W2:Y:S01]  /*32e0*/  S2UR UR4, SR_CgaCtaId ;  /* 0x00000000000479c3 */ /* 0x000ea20000008800 */
[----:B------:R-:W-:Y:S01]  /*32f0*/  UMOV UR26, 0x400 ;  /* 0x00000400001a7882 */ /* 0x000fe20000000000 */
[----:B------:R-:W-:-:S06]  /*3300*/  NOP ;  /* 0x0000000000007918 */ /* 0x000fcc0000000000 */
[----:B------:R-:W-:Y:S06]  /*3310*/  BAR.ARV 0x6, 0xa0 ;  /* 0x0182800000007b1d */ /* 0x000fec0000002000 */
[----:B------:R-:W3:Y:S01]  /*3320*/  LDCU UR5, c[0x0][0x38c] ;  /* 0x00007180ff0577ac */ /* 0x000ee20008000800 */
[----:B------:R-:W-:Y:S01]  /*3330*/  LOP3.LUT R2, R2, 0xffff, RZ, 0xc0, !PT ;  /* 0x0000ffff02027812 */ /* 0x000fe200078ec0ff */
[----:B------:R-:W-:Y:S01]  /*3340*/  IMAD.MOV.U32 R11, RZ, RZ, 0x1 ;  /* 0x00000001ff0b7424 */ /* 0x000fe200078e00ff */
[----:B------:R-:W-:Y:S01]  /*3350*/  CS2R R8, SRZ ;  /* 0x0000000000087805 */ /* 0x000fe2000001ff00 */
[----:B------:R-:W4:Y:S01]  /*3360*/  LDCU UR7, c[0x0][0x38c] ;  /* 0x00007180ff0777ac */ /* 0x000f220008000800 */
[----:B------:R-:W-:Y:S01]  /*3370*/  R2UR UR27, R2 ;  /* 0x00000000021b72ca */ /* 0x000fe200000e0000 */
[----:B------:R-:W-:Y:S01]  /*3380*/  IMAD.MOV.U32 R10, RZ, RZ, RZ ;  /* 0x000000ffff0a7224 */ /* 0x000fe200078e00ff */
[----:B------:R-:W-:Y:S01]  /*3390*/  UMOV UR31, URZ ;  /* 0x000000ff001f7c82 */ /* 0x000fe20008000000 */
[----:B------:R-:W-:Y:S01]  /*33a0*/  UMOV UR22, URZ ;  /* 0x000000ff00167c82 */ /* 0x000fe20008000000 */
[----:B--2---:R-:W-:Y:S01]  /*33b0*/  ULEA UR26, UR4, UR26, 0x18 ;  /* 0x0000001a041a7291 */ /* 0x004fe2000f8ec0ff */
[----:B------:R-:W-:Y:S01]  /*33c0*/  UMOV UR38, 0x0 ;  /* 0x0000000000267882 */ /* 0x000fe20000000000 */
[----:B------:R-:W-:-:S02]  /*33d0*/  UMOV UR39, 0x8210010 ;  /* 0x0821001000277882 */ /* 0x000fc40000000000 */
[----:B------:R-:W-:Y:S02]  /*33e0*/  UIADD3 UR4, UPT, UPT, UR26, 0x8400, URZ ;  /* 0x000084001a047890 */ /* 0x000fe4000fffe0ff */
[----:B------:R-:W-:Y:S02]  /*33f0*/  UIADD3 UR6, UPT, UPT, UR26, 0x1c400, URZ ;  /* 0x0001c4001a067890 */ /* 0x000fe4000fffe0ff */
[----:B---3--:R-:W-:Y:S01]  /*3400*/  UIADD3 UR5, UPT, UPT, UR5, 0x3f, URZ ;  /* 0x0000003f05057890 */ /* 0x008fe2000fffe0ff */
[----:B-1----:R-:W1:Y:S01]  /*3410*/  LDS R0, [UR26+0x150] ;  /* 0x0001501aff007984 */ /* 0x002e620008000800 */
[----:B------:R-:W-:Y:S01]  /*3420*/  UMOV UR36, 0x0 ;  /* 0x0000000000247882 */ /* 0x000fe20000000000 */
[----:B------:R-:W-:Y:S01]  /*3430*/  UMOV UR37, 0x8210010 ;  /* 0x0821001000257882 */ /* 0x000fe20000000000 */
[----:B------:R-:W-:Y:S02]  /*3440*/  USHF.R.S32.HI UR40, URZ, 0x1f, UR5 ;  /* 0x0000001fff287899 */ /* 0x000fe40008011405 */
[----:B----4-:R-:W-:-:S02]  /*3450*/  UISETP.GE.AND UP4, UPT, UR7, 0x1, UPT ;  /* 0x000000010700788c */ /* 0x010fc4000bf86270 */
[----:B------:R-:W-:Y:S02]  /*3460*/  ULEA.HI UR40, UR40, UR5, URZ, 0x6 ;  /* 0x0000000528287291 */ /* 0x000fe4000f8f30ff */
[----:B------:R-:W-:Y:S02]  /*3470*/  USHF.R.U32.HI UR5, URZ, 0x4, UR4 ;  /* 0x00000004ff057899 */ /* 0x000fe40008011604 */
[----:B------:R-:W-:Y:S02]  /*3480*/  USHF.R.S32.HI UR40, URZ, 0x6, UR40 ;  /* 0x00000006ff287899 */ /* 0x000fe40008011428 */
[----:B------:R-:W-:Y:S02]  /*3490*/  USHF.R.U32.HI UR4, URZ, 0x4, UR6 ;  /* 0x00000004ff047899 */ /* 0x000fe40008011606 */
[----:B------:R-:W-:Y:S02]  /*34a0*/  UISETP.LT.AND UP0, UPT, UR40, 0x1, UPT ;  /* 0x000000012800788c */ /* 0x000fe4000bf01270 */
[----:B------:R-:W-:-:S02]  /*34b0*/  ULOP3.LUT UR5, UR5, 0x3fff, URZ, 0xc0, !UPT ;  /* 0x00003fff05057892 */ /* 0x000fc4000f8ec0ff */
[----:B------:R-:W-:Y:S02]  /*34c0*/  ULOP3.LUT UR4, UR4, 0x3fff, URZ, 0xc0, !UPT ;  /* 0x00003fff04047892 */ /* 0x000fe4000f8ec0ff */
[----:B------:R-:W-:Y:S02]  /*34d0*/  USEL UR41, UR40, 0x1, !UP0 ;  /* 0x0000000128297887 */ /* 0x000fe4000c000000 */
[----:B------:R-:W-:Y:S02]  /*34e0*/  ULOP3.LUT UR28, UR5, 0x10000, URZ, 0xfc, !UPT ;  /* 0x00010000051c7892 */ /* 0x000fe4000f8efcff */
[----:B------:R-:W-:Y:S02]  /*34f0*/  ULOP3.LUT UR29, UR4, 0x2000000, URZ, 0xfc, !UPT ;  /* 0x02000000041d7892 */ /* 0x000fe4000f8efcff */
[----:B------:R-:W-:Y:S01]  /*3500*/  UIADD3 UR41, UPT, UPT, -UR41, URZ, URZ ;  /* 0x000000ff29297290 */ /* 0x000fe2000fffe1ff */
[----:B------:R-:W-:Y:S01]  /*3510*/  UMOV UR34, 0x0 ;  /* 0x0000000000227882 */ /* 0x000fe20000000000 */
[----:B------:R-:W-:Y:S01]  /*3520*/  UMOV UR35, 0x8210010 ;  /* 0x0821001000237882 */ /* 0x000fe20000000000 */
[----:B------:R-:W-:Y:S01]  /*3530*/  UMOV UR32, 0x0 ;  /* 0x0000000000207882 */ /* 0x000fe20000000000 */
[----:B------:R-:W-:Y:S01]  /*3540*/  UMOV UR33, 0x8210010 ;  /* 0x0821001000217882 */ /* 0x000fe20000000000 */
[----:B-1----:R-:W-:-:S15]  /*3550*/  R2UR UR42, R0 ;  /* 0x00000000002a72ca */ /* 0x002fde00000e0000 */
.L_x_67:
[----:B------:R-:W-:Y:S02]  /*3560*/  LEA R0, R10, UR26, 0x3 ;  /* 0x0000001a0a007c11 */ /* 0x000fe4000f8e18ff */
[----:B------:R-:W-:Y:S02]  /*3570*/  SHF.L.U32 R5, R9, 0x1f, RZ ;  /* 0x0000001f09057819 */ /* 0x000fe400000006ff */
[----:B------:R-:W-:Y:S01]  /*3580*/  PLOP3.LUT P0, PT, PT, PT, UP4, 0x80, 0x8 ;  /* 0x000000000008781c */ /* 0x000fe20003f0f048 */
[----:B------:R-:W-:Y:S01]  /*3590*/  VIADD R3, R0, 0xb0 ;  /* 0x000000b000037836 */ /* 0x000fe20000000000 */
[----:B-1----:R-:W1:Y:S02]  /*35a0*/  SYNCS.PHASECHK.TRANS64.TRYWAIT P1, [R0+URZ+0xa0], R5 ;  /* 0x0000a005000075a7 */ /* 0x002e6400080211ff */
[----:B-1-3--:R-:W-:Y:S09]  /*35b0*/  @!P1 BRA `(.L_x_61) ;  /* 0x0000006400189947 */ /* 0x00aff20003800000 */
.L_x_156:
[----:B------:R-:W-:Y:S01]  /*35c0*/  LEA R4, R10, UR26, 0x4 ;  /* 0x0000001a0a047c11 */ /* 0x000fe2000f8e20ff */
[----:B------:R-:W-:Y:S01]  /*35d0*/  @UP4 ULEA UR4, UR22, UR26, 0x3 ;  /* 0x0000001a16044291 */ /* 0x000fe2000f8e18ff */
[----:B------:R-:W-:Y:S01]  /*35e0*/  PLOP3.LUT P2, PT, PT, PT, PT, 0x80, 0x8 ;  /* 0x000000000008781c */ /* 0x000fe20003f4f070 */
[----:B------:R-:W-:Y:S01]  /*35f0*/  ULEA UR30, UR31, UR26, 0x3 ;  /* 0x0000001a1f1e7291 */ /* 0x000fe2000f8e18ff */
[----:B------:R-:W-:Y:S01]  /*3600*/  PRMT R3, RZ, 0x654, R3 ;  /* 0x00000654ff037816 */ /* 0x000fe20000000003 */
[----:B------:R-:W-:Y:S01]  /*3610*/  ULEA UR11, UR31, UR42, 0x7 ;  /* 0x0000002a1f0b7291 */ /* 0x000fe2000f8e38ff */
[----:B-1----:R-:W1:Y:S01]  /*3620*/  LDS.128 R4, [R4+0x130] ;  /* 0x0001300004047984 */ /* 0x002e620000000c00 */
[----:B------:R-:W-:Y:S02]  /*3630*/  @P0 SHF.L.U32 R2, R8, 0x1f, RZ ;  /* 0x0000001f08020819 */ /* 0x000fe400000006ff */
[----:B------:R-:W-:Y:S01]  /*3640*/  SHF.L.U32 R0, R11, 0x1f, RZ ;  /* 0x0000001f0b007819 */ /* 0x000fe200000006ff */
[----:B------:R-:W-:Y:S01]  /*3650*/  @!PT LDS RZ, [RZ] ;  /* 0x00000000fffff984 */ /* 0x000fe20000000800 */
[----:B------:R-:W-:Y:S01]  /*3660*/  @!PT LDS RZ, [RZ] ;  /* 0x00000000fffff984 */ /* 0x000fe20000000800 */
[----:B------:R-:W-:Y:S01]  /*3670*/  @!PT LDS RZ, [RZ] ;  /* 0x00000000fffff984 */ /* 0x000fe20000000800 */
[----:B------:R-:W-:Y:S01]  /*3680*/  @!PT LDS RZ, [RZ] ;  /* 0x00000000fffff984 */ /* 0x000fe20000000800 */
[----:B------:R2:W-:Y:S06]  /*3690*/  MEMBAR.ALL.CTA ;  /* 0x0000000000007992 */ /* 0x0005ec0000008000 */
[----:B--2---:R-:W2:Y:S02]  /*36a0*/  FENCE.VIEW.ASYNC.S ;  /* 0x00000000000073c6 */ /* 0x004ea40000000000 */
[----:B--2---:R2:W-:Y:S01]  /*36b0*/  SYNCS.ARRIVE.TRANS64.RED.A1T0 RZ, [R3+URZ], RZ ;  /* 0x000000ff03ff79a7 */ /* 0x0045e200081004ff */
[----:B------:R2:W3:Y:S01]  /*36c0*/  @P0 SYNCS.PHASECHK.TRANS64.TRYWAIT P2, [UR4], R2 ;  /* 0x00000002ff0005a7 */ /* 0x0004e20008041104 */
[----:B-1----:R-:W-:Y:S01]  /*36d0*/  LOP3.LUT P1, RZ, R6, 0x1, RZ, 0xc0, !PT ;  /* 0x0000000106ff7812 */ /* 0x002fe2000782c0ff */
[----:B------:R-:W1:Y:S02]  /*36e0*/  SYNCS.PHASECHK.TRANS64.TRYWAIT P0, [UR30+0xe0], R0 ;  /* 0x0000e000ff0075a7 */ /* 0x000e64000800111e */
[----:B-123--:R-:W-:Y:S10]  /*36f0*/  @!P0 BRA `(.L_x_62) ;  /* 0x0000006000dc8947 */ /* 0x00eff40003800000 */
.L_x_158:
[----:B------:R-:W-:Y:S01]  /*3700*/  IADD3 R10, PT, PT, R10, 0x1, RZ ;  /* 0x000000010a0a7810 */ /* 0x000fe20007ffe0ff */
[----:B------:R-:W-:Y:S06]  /*3710*/  BRA.U !UP4, `(.L_x_63) ;  /* 0x000000010cc07547 */ /* 0x000fec000b800000 */
[----:B------:R-:W-:Y:S01]  /*3720*/  UPLOP3.LUT UP2, UPT, UPT, UPT, UPT, 0x40, 0x4 ;  /* 0x000000000004789c */ /* 0x000fe20003f4e870 */
[----:B------:R-:W-:Y:S01]  /*3730*/  UMOV UR24, UR41 ;  /* 0x0000002900187c82 */ /* 0x000fe20008000000 */
[----:B------:R-:W-:Y:S01]  /*3740*/  UMOV UR23, UR40 ;  /* 0x0000002800177c82 */ /* 0x000fe20008000000 */
[----:B------:R-:W-:-:S08]  /*3750*/  UMOV UR10, UR22 ;  /* 0x00000016000a7c82 */ /* 0x000fd00008000000 */
.L_x_66:
[----:B------:R-:W-:Y:S02]  /*3760*/  UIADD3 UR24, UPT, UPT, UR24, 0x1, URZ ;  /* 0x0000000118187890 */ /* 0x000fe4000fffe0ff */
[----:B--2---:R-:W-:Y:S02]  /*3770*/  ULEA UR5, UR10, UR26, 0x3 ;  /* 0x0000001a0a057291 */ /* 0x004fe4000f8e18ff */
[----:B------:R-:W-:Y:S01]  /*3780*/  UISETP.NE.AND UP3, UPT, UR24, URZ, UPT ;  /* 0x000000ff1800728c */ /* 0x000fe2000bf65270 */
[----:B---3--:R-:W-:Y:S10]  /*3790*/  @P2 BRA `(.L_x_64) ;  /* 0x00000000000c2947 */ /* 0x008ff40003800000 */
[----:B-1----:R-:W-:Y:S04]  /*37a0*/  SHF.L.U32 R3, R8, 0x1f, RZ ;  /* 0x0000001f08037819 */ /* 0x002fe800000006ff */
[----:B------:R-:W1:Y:S02]  /*37b0*/  SYNCS.PHASECHK.TRANS64.TRYWAIT P0, [UR5], R3 ;  /* 0x00000003ff0075a7 */ /* 0x000e640008001105 */
[----:B-1----:R-:W-:Y:S05]  /*37c0*/  @!P0 BRA `(.L_x_65) ;  /* 0x0000006000c08947 */ /* 0x002fea0003800000 */
.L_x_64:
[----:B------:R-:W-:Y:S01]  /*37d0*/  UISETP.NE.AND UP0, UPT, UR23, 0x1, UPT ;  /* 0x000000011700788c */ /* 0x000fe2000bf05270 */
[----:B------:R-:W-:Y:S01]  /*37e0*/  PLOP3.LUT P2, PT, PT, PT, PT, 0x80, 0x8 ;  /* 0x000000000008781c */ /* 0x000fe20003f4f070 */
[----:B------:R-:W-:Y:S02]  /*37f0*/  UIADD3 UR4, UPT, UPT, UR10, 0x1, URZ ;  /* 0x000000010a047890 */ /* 0x000fe4000fffe0ff */
[----:B------:R-:W-:Y:S02]  /*3800*/  UIADD3 UR25, UPT, UPT, UR5, 0x28, URZ ;  /* 0x0000002805197890 */ /* 0x000fe4000fffe0ff */
[----:B------:R-:W-:Y:S01]  /*3810*/  UISETP.NE.AND UP1, UPT, UR4, 0x5, UPT ;  /* 0x000000050400788c */ /* 0x000fe2000bf25270 */
[----:B------:R-:W-:Y:S01]  /*3820*/  PLOP3.LUT P0, PT, PT, PT, UP0, 0x80, 0x8 ;  /* 0x000000000008781c */ /* 0x000fe20003f0f008 */
[----:B------:R-:W-:Y:S02]  /*3830*/  UIADD3 UR23, UPT, UPT, UR23, -0x1, URZ ;  /* 0xffffffff17177890 */ /* 0x000fe4000fffe0ff */
[----:B------:R-:W-:Y:S02]  /*3840*/  USEL UR6, URZ, 0x1, UP1 ;  /* 0x00000001ff067887 */ /* 0x000fe40008800000 */
[----:B------:R-:W-:Y:S01]  /*3850*/  USEL UR22, UR4, URZ, UP1 ;  /* 0x000000ff04167287 */ /* 0x000fe20008800000 */
[----:B------:R-:W-:Y:S01]  /*3860*/  UMOV UR7, 0x40004040 ;  /* 0x4000404000077882 */ /* 0x000fe20000000000 */
[----:B------:R-:W-:Y:S02]  /*3870*/  UMOV UR5, 0x40004040 ;  /* 0x4000404000057882 */ /* 0x000fe40000000000 */
[----:B------:R-:W-:Y:S01]  /*3880*/  @UP0 ULEA UR4, UR22, UR26, 0x3 ;  /* 0x0000001a16040291 */ /* 0x000fe2000f8e18ff */
[----:B------:R-:W-:Y:S01]  /*3890*/  LOP3.LUT R8, R8, UR6, RZ, 0x3c, !PT ;  /* 0x0000000608087c12 */ /* 0x000fe2000f8e3cff */
[----:B------:R-:W-:Y:S01]  /*38a0*/  ULEA UR6, UR10, UR29, 0xa ;  /* 0x0000001d0a067291 */ /* 0x000fe2000f8e50ff */
[----:B------:R-:W-:Y:S02]  /*38b0*/  UMOV UR21, 0x40004040 ;  /* 0x4000404000157882 */ /* 0x000fe40000000000 */
[----:B-1----:R-:W-:Y:S01]  /*38c0*/  @P0 SHF.L.U32 R0, R8, 0x1f, RZ ;  /* 0x0000001f08000819 */ /* 0x002fe200000006ff */
[----:B------:R-:W-:Y:S02]  /*38d0*/  UIADD3 UR20, UPT, UPT, UR6, 0x80, URZ ;  /* 0x0000008006147890 */ /* 0x000fe4000fffe0ff */
[----:B------:R-:W-:Y:S01]  /*38e0*/  UIADD3 UR16, UPT, UPT, UR6, 0x100, URZ ;  /* 0x0000010006107890 */ /* 0x000fe2000fffe0ff */
[----:B------:R2:W3:Y:S01]  /*38f0*/  @P0 SYNCS.PHASECHK.TRANS64.TRYWAIT P2, [UR4], R0 ;  /* 0x00000000ff0005a7 */ /* 0x0004e20008041104 */
[----:B------:R-:W-:Y:S02]  /*3900*/  ULEA UR4, UR10, UR28, 0xa ;  /* 0x0000001c0a047291 */ /* 0x000fe4000f8e50ff */
[----:B------:R-:W-:Y:S02]  /*3910*/  UIADD3 UR12, UPT, UPT, UR6, 0x180, URZ ;  /* 0x00000180060c7890 */ /* 0x000fe4000fffe0ff */
[----:B------:R-:W-:Y:S02]  /*3920*/  UIADD3 UR18, UPT, UPT, UR4, 0x2, URZ ;  /* 0x0000000204127890 */ /* 0x000fe4000fffe0ff */
[----:B------:R-:W-:Y:S02]  /*3930*/  UIADD3 UR14, UPT, UPT, UR4, 0x4, URZ ;  /* 0x00000004040e7890 */ /* 0x000fe4000fffe0ff */
[----:B------:R-:W-:Y:S01]  /*3940*/  UIADD3 UR8, UPT, UPT, UR4, 0x6, URZ ;  /* 0x0000000604087890 */ /* 0x000fe2000fffe0ff */
[----:B------:R2:W-:Y:S01]  /*3950*/  UTCHMMA gdesc[UR4], gdesc[UR6], tmem[UR11], tmem[UR38], idesc[UR39], UP2 ;  /* 0x00ff2606040075ea */ /* 0x0005e2000900000b */
[----:B------:R-:W-:Y:S01]  /*3960*/  UPLOP3.LUT UP2, UPT, UPT, UPT, UPT, 0x80, 0x8 ;  /* 0x000000000008789c */ /* 0x000fe20003f4f070 */
[----:B------:R-:W-:Y:S01]  /*3970*/  UMOV UR19, 0x40004040 ;  /* 0x4000404000137882 */ /* 0x000fe20000000000 */
[----:B------:R-:W-:Y:S01]  /*3980*/  UMOV UR17, 0x40004040 ;  /* 0x4000404000117882 */ /* 0x000fe20000000000 */
[----:B------:R2:W-:Y:S01]  /*3990*/  UTCHMMA gdesc[UR18], gdesc[UR20], tmem[UR11], tmem[UR36], idesc[UR37], UPT ;  /* 0x00ff2414120075ea */ /* 0x0005e2000b80000b */
[----:B------:R-:W-:Y:S01]  /*39a0*/  UMOV UR15, 0x40004040 ;  /* 0x40004040000f7882 */ /* 0x000fe20000000000 */
[----:B------:R-:W-:Y:S01]  /*39b0*/  UMOV UR13, 0x40004040 ;  /* 0x40004040000d7882 */ /* 0x000fe20000000000 */
[----:B------:R-:W-:Y:S01]  /*39c0*/  UMOV UR9, 0x40004040 ;  /* 0x4000404000097882 */ /* 0x000fe20000000000 */
[----:B------:R2:W-:Y:S01]  /*39d0*/  UTCHMMA gdesc[UR14], gdesc[UR16], tmem[UR11], tmem[UR34], idesc[UR35], UPT ;  /* 0x00ff22100e0075ea */ /* 0x0005e2000b80000b */
[----:B------:R2:W-:Y:S01]  /*39e0*/  UTCHMMA gdesc[UR8], gdesc[UR12], tmem[UR11], tmem[UR32], idesc[UR33], UPT ;  /* 0x00ff200c080075ea */ /* 0x0005e2000b80000b */
[----:B------:R2:W-:Y:S01]  /*39f0*/  UTCBAR.MULTICAST [UR25], URZ, UR27 ;  /* 0x000000ff190073e9 */ /* 0x0005e2000800081b */
[----:B------:R-:W-:Y:S01]  /*3a00*/  UMOV UR10, UR22 ;  /* 0x00000016000a7c82 */ /* 0x000fe20008000000 */
[----:B------:R-:W-:Y:S05]  /*3a10*/  BRA.U UP3, `(.L_x_66) ;  /* 0xfffffffd03507547 */ /* 0x000fea000b83ffff */
.L_x_63:
[----:B--2---:R-:W-:Y:S01]  /*3a20*/  UIADD3 UR4, UPT, UPT, UR31, 0x1, URZ ;  /* 0x000000011f047890 */ /* 0x004fe2000fffe0ff */
[C---:B------:R-:W-:Y:S01]  /*3a30*/  ISETP.NE.AND P0, PT, R10.reuse, 0x2, PT ;  /* 0x000000020a00780c */ /* 0x040fe20003f05270 */
[----:B------:R-:W-:Y:S02]  /*3a40*/  UIADD3 UR5, UPT, UPT, UR30, 0xc0, URZ ;  /* 0x000000c01e057890 */ /* 0x000fe4000fffe0ff */
[----:B------:R-:W-:Y:S01]  /*3a50*/  UISETP.NE.AND UP0, UPT, UR4, 0x4, UPT ;  /* 0x000000040400788c */ /* 0x000fe2000bf05270 */
[----:B-1----:R-:W-:Y:S02]  /*3a60*/  SEL R0, RZ, 0x1, P0 ;  /* 0x00000001ff007807 */ /* 0x002fe40000000000 */
[----:B------:R-:W-:Y:S01]  /*3a70*/  SEL R10, R10, RZ, P0 ;  /* 0x000000ff0a0a7207 */ /* 0x000fe20000000000 */
[----:B------:R-:W-:Y:S01]  /*3a80*/  USEL UR6, URZ, 0x1, UP0 ;  /* 0x00000001ff067887 */ /* 0x000fe20008000000 */
[----:B------:R-:W-:Y:S01]  /*3a90*/  LOP3.LUT R9, R9, R0, RZ, 0x3c, !PT ;  /* 0x0000000009097212 */ /* 0x000fe200078e3cff */
[----:B------:R-:W-:Y:S01]  /*3aa0*/  USEL UR31, UR4, URZ, UP0 ;  /* 0x000000ff041f7287 */ /* 0x000fe20008000000 */
[----:B------:R1:W-:Y:S03]  /*3ab0*/  UTCBAR [UR5], URZ ;  /* 0x000000ff050073e9 */ /* 0x0003e600080000ff */
[----:B------:R-:W-:Y:S01]  /*3ac0*/  LOP3.LUT R11, R11, UR6, RZ, 0x3c, !PT ;  /* 0x000000060b0b7c12 */ /* 0x000fe2000f8e3cff */
[----:B------:R-:W-:Y:S07]  /*3ad0*/  @P1 BRA `(.L_x_67) ;  /* 0xfffffff800a01947 */ /* 0x000fee000383ffff */
[----:B------:R-:W2:Y:S01]  /*3ae0*/  S2UR UR8, SR_CgaCtaId ;  /* 0x00000000000879c3 */ /* 0x000ea20000008800 */
[----:B------:R-:W-:Y:S01]  /*3af0*/  ELECT P0, URZ, PT ;  /* 0x0000000000ff782f */ /* 0x000fe20003800000 */
[----:B------:R-:W-:Y:S01]  /*3b00*/  IMAD.MOV.U32 R0, RZ, RZ, 0x1 ;  /* 0x00000001ff007424 */ /* 0x000fe200078e00ff */
[----:B------:R-:W-:Y:S01]  /*3b10*/  UIADD3 UR26, UPT, UPT, UR26, 0xe0, URZ ;  /* 0x000000e01a1a7890 */ /* 0x000fe2000fffe0ff */
[----:B------:R-:W-:Y:S01]  /*3b20*/  SHF.L.U32 R3, R11, 0x1f, RZ ;  /* 0x0000001f0b037819 */ /* 0x000fe200000006ff */
[----:B------:R-:W-:-:S03]  /*3b30*/  UMOV UR4, 0x40 ;  /* 0x0000004000047882 */ /* 0x000fc60000000000 */
[----:B------:R-:W-:Y:S01]  /*3b40*/  UVIRTCOUNT.DEALLOC.SMPOOL 0x80 ;  /* 0x000000800000784c */ /* 0x000fe20000000000 */
[----:B--2---:R-:W-:Y:S02]  /*3b50*/  ULEA UR8, UR8, UR4, 0x18 ;  /* 0x0000000408087291 */ /* 0x004fe4000f8ec0ff */
[----:B------:R-:W-:-:S07]  /*3b60*/  ULEA UR4, UR31, UR26, 0x3 ;  /* 0x0000001a1f047291 */ /* 0x000fce000f8e18ff */
[----:B------:R2:W-:Y:S02]  /*3b70*/  @P0 STS.U8 [UR8+0x1c], R0 ;  /* 0x00001c00ff000988 */ /* 0x0005e40008000008 */
[----:B------:R-:W4:Y:S02]  /*3b80*/  SYNCS.PHASECHK.TRANS64.TRYWAIT P0, [UR4], R3 ;  /* 0x00000003ff0075a7 */ /* 0x000f240008001104 */
[----:B--2-4-:R-:W-:Y:S05]  /*3b90*/  @!P0 BRA `(.L_x_68) ;  /* 0x0000005c00e48947 */ /* 0x014fea0003800000 */
.L_x_161:
[----:B------:R-:W-:-:S04]  /*3ba0*/  UIADD3 UR4, UPT, UPT, UR31, 0x1, URZ ;  /* 0x000000011f047890 */ /* 0x000fc8000fffe0ff */
[----:B------:R-:W-:-:S04]  /*3bb0*/  UISETP.NE.AND UP0, UPT, UR4, 0x4, UPT ;  /* 0x000000040400788c */ /* 0x000fc8000bf05270 */
[----:B------:R-:W-:Y:S02]  /*3bc0*/  USEL UR6, URZ, 0x1, UP0 ;  /* 0x00000001ff067887 */ /* 0x000fe40008000000 */
[----:B------:R-:W-:-:S04]  /*3bd0*/  USEL UR4, UR4, URZ, UP0 ;  /* 0x000000ff04047287 */ /* 0x000fc80008000000 */
[----:B-1----:R-:W-:Y:S01]  /*3be0*/  ULEA UR5, UR4, UR26, 0x3 ;  /* 0x0000001a04057291 */ /* 0x002fe2000f8e18ff */
[----:B------:R-:W-:-:S04]  /*3bf0*/  LOP3.LUT R2, R11, UR6, RZ, 0x3c, !PT ;  /* 0x000000060b027c12 */ /* 0x000fc8000f8e3cff */
[----:B--2---:R-:W-:-:S04]  /*3c00*/  SHF.L.U32 R3, R2, 0x1f, RZ ;  /* 0x0000001f02037819 */ /* 0x004fc800000006ff */
[----:B------:R-:W1:Y:S02]  /*3c10*/  SYNCS.PHASECHK.TRANS64.TRYWAIT P0, [UR5], R3 ;  /* 0x00000003ff0075a7 */ /* 0x000e640008001105 */
[----:B-1----:R-:W-:Y:S05]  /*3c20*/  @!P0 BRA `(.L_x_69) ;  /* 0x0000005c00d88947 */ /* 0x002fea0003800000 */
.L_x_163:
        /* <DEDUP_REMOVED lines=9> */
.L_x_165:
[----:B------:R-:W-:-:S04]  /*3cc0*/  UIADD3 UR4, UPT, UPT, UR4, 0x1, URZ ;  /* 0x0000000104047890 */ /* 0x000fc8000fffe0ff */
[----:B------:R-:W-:-:S04]  /*3cd0*/  UISETP.NE.AND UP0, UPT, UR4, 0x4, UPT ;  /* 0x000000040400788c */ /* 0x000fc8000bf05270 */
[----:B------:R-:W-:Y:S02]  /*3ce0*/  USEL UR5, URZ, 0x1, UP0 ;  /* 0x00000001ff057887 */ /* 0x000fe40008000000 */
[----:B------:R-:W-:-:S04]  /*3cf0*/  USEL UR4, UR4, URZ, UP0 ;  /* 0x000000ff04047287 */ /* 0x000fc80008000000 */
[----:B------:R-:W-:Y:S01]  /*3d00*/  ULEA UR4, UR4, UR26, 0x3 ;  /* 0x0000001a04047291 */ /* 0x000fe2000f8e18ff */
[----:B-1----:R-:W-:-:S04]  /*3d10*/  LOP3.LUT R3, R2, UR5, RZ, 0x3c, !PT ;  /* 0x0000000502037c12 */ /* 0x002fc8000f8e3cff */
[----:B------:R-:W-:-:S04]  /*3d20*/  SHF.L.U32 R3, R3, 0x1f, RZ ;  /* 0x0000001f03037819 */ /* 0x000fc800000006ff */
[----:B------:R-:W1:Y:S02]  /*3d30*/  SYNCS.PHASECHK.TRANS64.TRYWAIT P0, [UR4], R3 ;  /* 0x00000003ff0075a7 */ /* 0x000e640008001104 */
[----:B-1----:R-:W-:Y:S05]  /*3d40*/  @!P0 BRA `(.L_x_71) ;  /* 0x0000005c00c08947 */ /* 0x002fea0003800000 */
.L_x_167:
[----:B------:R-:W-:Y:S01]  /*3d50*/  NOP ;  /* 0x0000000000007918 */ /* 0x000fe20000000000 */
[----:B-1----:R-:W1:Y:S01]  /*3d60*/  LDS R0, [UR8+0x14] ;  /* 0x00001408ff007984 */ /* 0x002e620008000800 */
[----:B------:R-:W-:Y:S01]  /*3d70*/  ULOP3.LUT UR4, UR42, 0xffff, URZ, 0xc0, !UPT ;  /* 0x0000ffff2a047892 */ /* 0x000fe2000f8ec0ff */
[----:B------:R-:W-:Y:S01]  /*3d80*/  UMOV UR5, 0xffff ;  /* 0x0000ffff00057882 */ /* 0x000fe20000000000 */
[----:B------:R-:W-:Y:S02]  /*3d90*/  UMOV UR6, 0x1 ;  /* 0x0000000100067882 */ /* 0x000fe40000000000 */
[----:B------:R-:W-:-:S04]  /*3da0*/  USHF.R.U32.HI UR4, URZ, 0x5, UR4 ;  /* 0x00000005ff047899 */ /* 0x000fc80008011604 */
[----:B------:R-:W-:Y:S02]  /*3db0*/  USHF.L.U32 UR5, UR5, UR4, URZ ;  /* 0x0000000405057299 */ /* 0x000fe400080006ff */
[----:B------:R-:W-:-:S04]  /*3dc0*/  USHF.L.U32 UR4, UR6, UR4, URZ ;  /* 0x0000000406047299 */ /* 0x000fc800080006ff */
[----:B-1----:R-:W-:-:S04]  /*3dd0*/  LOP3.LUT R0, R0, UR5, RZ, 0xc0, !PT ;  /* 0x0000000500007c12 */ /* 0x002fc8000f8ec0ff */
[----:B------:R-:W-:-:S13]  /*3de0*/  ISETP.NE.AND P0, PT, R0, UR5, PT ;  /* 0x0000000500007c0c */ /* 0x000fda000bf05270 */
[----:B------:R-:W-:Y:S05]  /*3df0*/  @P0 BRA `(.L_x_72) ;  /* 0x0000000000580947 */ /* 0x000fea0003800000 */
[----:B------:R-:W1:Y:S02]  /*3e00*/  LDS R0, [UR8+0x18] ;  /* 0x00001808ff007984 */ /* 0x000e640008000800 */
[----:B-1----:R-:W-:-:S04]  /*3e10*/  LOP3.LUT R0, R0, UR4, RZ, 0xc0, !PT ;  /* 0x0000000400007c12 */ /* 0x002fc8000f8ec0ff */
[----:B------:R-:W-:-:S13]  /*3e20*/  ISETP.NE.AND P0, PT, R0, UR4, PT ;  /* 0x0000000400007c0c */ /* 0x000fda000bf05270 */
[----:B------:R-:W-:Y:S05]  /*3e30*/  @P0 BRA `(.L_x_73) ;  /* 0x00000000003c0947 */ /* 0x000fea0003800000 */
[----:B------:R-:W1:Y:S01]  /*3e40*/  S2R R2, SR_LANEID ;  /* 0x0000000000027919 */ /* 0x000e620000000000 */
[----:B------:R-:W-:Y:S01]  /*3e50*/  ULOP3.LUT UR5, URZ, UR5, URZ, 0x33, !UPT ;  /* 0x00000005ff057292 */ /* 0x000fe2000f8e33ff */
[----:B------:R-:W-:Y:S01]  /*3e60*/  LOP3.LUT R4, RZ, UR4, RZ, 0x33, !PT ;  /* 0x00000004ff047c12 */ /* 0x000fe2000f8e33ff */
[----:B------:R-:W-:Y:S02]  /*3e70*/  VOTEU.ANY UR4, UPT, PT ;  /* 0x0000000000047886 */ /* 0x000fe400038e0100 */
[----:B------:R-:W-:Y:S01]  /*3e80*/  UFLO.U32 UR4, UR4 ;  /* 0x00000004000472bd */ /* 0x000fe200080e0000 */
[----:B------:R-:W2:Y:S01]  /*3e90*/  REDUX UR6, R4 ;  /* 0x00000000040673c4 */ /* 0x000ea20000000000 */
[----:B------:R-:W-:-:S06]  /*3ea0*/  IMAD.U32 R0, RZ, RZ, UR5 ;  /* 0x00000005ff007e24 */ /* 0x000fcc000f8e00ff */
[----:B------:R4:W-:Y:S01]  /*3eb0*/  UTCATOMSWS.AND URZ, UR5 ;  /* 0x0000000500ff79e3 */ /* 0x0009e20008000000 */
[----:B------:R-:W3:Y:S01]  /*3ec0*/  REDUX UR7, R0 ;  /* 0x00000000000773c4 */ /* 0x000ee20000000000 */
[----:B-1----:R-:W-:Y:S01]  /*3ed0*/  ISETP.EQ.U32.AND P0, PT, R2, UR4, PT ;  /* 0x0000000402007c0c */ /* 0x002fe2000bf02070 */
[----:B--2---:R-:W-:Y:S01]  /*3ee0*/  IMAD.U32 R2, RZ, RZ, UR6 ;  /* 0x00000006ff027e24 */ /* 0x004fe2000f8e00ff */
[----:B---3--:R-:W-:-:S11]  /*3ef0*/  MOV R3, UR7 ;  /* 0x0000000700037c02 */ /* 0x008fd60008000f00 */
[----:B------:R4:W-:Y:S04]  /*3f00*/  @P0 ATOMS.AND RZ, [UR8+0x14], R3 ;  /* 0x00001403ffff098c */ /* 0x0009e8000a800008 */
[----:B------:R4:W-:Y:S01]  /*3f10*/  @P0 ATOMS.AND RZ, [UR8+0x18], R2 ;  /* 0x00001802ffff098c */ /* 0x0009e2000a800008 */
[----:B------:R-:W-:Y:S05]  /*3f20*/  BRA `(.L_x_74) ;  /* 0x0000000000147947 */ /* 0x000fea0003800000 */
.L_x_73:
[----:B------:R-:W-:Y:S02]  /*3f30*/  MOV R2, 0x3f50 ;  /* 0x00003f5000027802 */ /* 0x000fe40000000f00 */
[----:B---3-5:R-:W-:Y:S05]  /*3f40*/  CALL.REL.NOINC `($__internal_0_$__cuda_sm10x_tcgen05_guardrail_trap_col_being_dealloced_not_returned_by_alloc) ;  /* 0x0000006000a87944 */ /* 0x028fea0003c00000 */
[----:B------:R-:W-:Y:S05]  /*3f50*/  BRA `(.L_x_74) ;  /* 0x0000000000087947 */ /* 0x000fea0003800000 */
.L_x_72:
[----:B------:R-:W-:Y:S02]  /*3f60*/  MOV R2, 0x3f80 ;  /* 0x00003f8000027802 */ /* 0x000fe40000000f00 */
[----:B---3-5:R-:W-:Y:S05]  /*3f70*/  CALL.REL.NOINC `($__internal_2_$__cuda_sm10x_tcgen05_guardrail_trap_unallocated_columns_being_dealloced) ;  /* 0x0000006000b47944 */ /* 0x028fea0003c00000 */
.L_x_74:
[----:B------:R-:W-:Y:S01]  /*3f80*/  NOP ;  /* 0x0000000000007918 */ /* 0x000fe20000000000 */
[----:B----4-:R-:W-:Y:S05]  /*3f90*/  EXIT ;  /* 0x000000000000794d */ /* 0x010fea0003800000 */
.L_x_56:
[----:B------:R-:W-:-:S09]  /*3fa0*/  UISETP.NE.OR UP0, UPT, UR17, 0x3, !UP3 ;  /* 0x000000031100788c */ /* 0x000fd2000df05670 */
[----:B------:R-:W-:Y:S05]  /*3fb0*/  BRA.U UP0, `(.L_x_75) ;  /* 0x0000001100547547 */ /* 0x000fea000b800000 */
[----:B------:R-:W1:Y:S01]  /*3fc0*/  LDCU UR31, c[0x0][0x370] ;  /* 0x00006e00ff1f77ac */ /* 0x000e620008000800 */
[----:B------:R-:W2:Y:S01]  /*3fd0*/  LDC.64 R16, c[0x0][0x348] ;  /* 0x0000d200ff107b82 */ /* 0x000ea20000000a00 */
[----:B------:R-:W-:Y:S02]  /*3fe0*/  HFMA2 R13, -RZ, RZ, 0, 0 ;  /* 0x00000000ff0d7431 */ /* 0x000fe400000001ff */
[----:B------:R-:W-:Y:S01]  /*3ff0*/  IMAD.MOV.U32 R15, RZ, RZ, 0x1 ;  /* 0x00000001ff0f7424 */ /* 0x000fe200078e00ff */
[----:B------:R-:W1:Y:S01]  /*4000*/  LDCU.128 UR48, c[0x0][0xb10] ;  /* 0x00016200ff3077ac */ /* 0x000e620008000c00 */
[----:B------:R-:W-:Y:S01]  /*4010*/  IMAD.MOV.U32 R14, RZ, RZ, RZ ;  /* 0x000000ffff0e7224 */ /* 0x000fe200078e00ff */
[----:B------:R-:W-:Y:S01]  /*4020*/  MOV R7, 0x2000 ;  /* 0x0000200000077802 */ /* 0x000fe20000000f00 */
[----:B------:R-:W3:Y:S01]  /*4030*/  LDCU UR30, c[0x0][0x374] ;  /* 0x00006e80ff1e77ac */ /* 0x000ee20008000800 */
[----:B------:R-:W4:Y:S01]  /*4040*/  LDC.64 R2, c[0x0][0x888] ;  /* 0x00022200ff027b82 */ /* 0x000f220000000a00 */
[----:B------:R-:W3:Y:S01]  /*4050*/  LDCU UR15, c[0x0][0xb0c] ;  /* 0x00016180ff0f77ac */ /* 0x000ee20008000800 */
[----:B------:R-:W2:Y:S06]  /*4060*/  LDCU UR40, c[0x0][0xb20] ;  /* 0x00016400ff2877ac */ /* 0x000eac0008000800 */
[----:B------:R-:W4:Y:S01]  /*4070*/  LDC.64 R4, c[0x0][0x890] ;  /* 0x00022400ff047b82 */ /* 0x000f220000000a00 */
[----:B------:R-:W2:Y:S01]  /*4080*/  LDCU UR4, c[0x0][0xb30] ;  /* 0x00016600ff0477ac */ /* 0x000ea20008000800 */
[----:B------:R-:W-:Y:S01]  /*4090*/  UMOV UR21, 0x400 ;  /* 0x0000040000157882 */ /* 0x000fe20000000000 */
[----:B-1----:R-:W-:-:S02]  /*40a0*/  UIMAD.WIDE.U32 UR6, UR31, UR48, URZ ;  /* 0x000000301f0672a5 */ /* 0x002fc4000f8e00ff */
[----:B---3--:R-:W-:Y:S02]  /*40b0*/  UIMAD.WIDE.U32 UR8, UR30, UR51, URZ ;  /* 0x000000331e0872a5 */ /* 0x008fe4000f8e00ff */
[----:B------:R-:W-:Y:S02]  /*40c0*/  ULEA UR21, UR47, UR21, 0x18 ;  /* 0x000000152f157291 */ /* 0x000fe4000f8ec0ff */
[----:B------:R-:W-:Y:S02]  /*40d0*/  UPLOP3.LUT UP3, UPT, UPT, UPT, UPT, 0x40, 0x4 ;  /* 0x000000000004789c */ /* 0x000fe40003f6e870 */
[----:B------:R-:W-:Y:S01]  /*40e0*/  UIADD3 UR37, UPT, UPT, UR21, 0x68, URZ ;  /* 0x0000006815257890 */ /* 0x000fe2000fffe0ff */
[----:B------:R-:W-:Y:S01]  /*40f0*/  UMOV UR6, UR7 ;  /* 0x0000000700067c82 */ /* 0x000fe20008000000 */
[----:B------:R-:W-:Y:S01]  /*4100*/  UMOV UR38, UR9 ;  /* 0x0000000900267c82 */ /* 0x000fe20008000000 */
[----:B------:R-:W-:Y:S02]  /*4110*/  UISETP.GE.AND UP0, UPT, UR42, 0x1, UPT ;  /* 0x000000012a00788c */ /* 0x000fe4000bf06270 */
[----:B------:R-:W-:Y:S01]  /*4120*/  UISETP.NE.AND UP4, UPT, UR42, 0x1, UPT ;  /* 0x000000012a00788c */ /* 0x000fe2000bf85270 */
[----:B------:R-:W1:Y:S01]  /*4130*/  LDCU.64 UR22, c[0x0][0xb28] ;  /* 0x00016500ff1677ac */ /* 0x000e620008000a00 */
[----:B------:R-:W-:-:S02]  /*4140*/  UISETP.NE.AND UP6, UPT, UR15, 0x1, UPT ;  /* 0x000000010f00788c */ /* 0x000fc4000bfc5270 */
[----:B------:R-:W-:Y:S02]  /*4150*/  UISETP.NE.AND UP5, UPT, UR50, 0x1, UPT ;  /* 0x000000013200788c */ /* 0x000fe4000bfa5270 */
[----:B------:R-:W-:Y:S02]  /*4160*/  UIADD3 UR33, UPT, UPT, UR21, 0x50, URZ ;  /* 0x0000005015217890 */ /* 0x000fe4000fffe0ff */
[----:B------:R-:W-:Y:S02]  /*4170*/  UIADD3 UR25, UPT, UPT, UR21, 0x58, URZ ;  /* 0x0000005815197890 */ /* 0x000fe4000fffe0ff */
[----:B------:R-:W-:Y:S02]  /*4180*/  UIADD3 UR17, UPT, UPT, UR21, 0x60, URZ ;  /* 0x0000006015117890 */ /* 0x000fe4000fffe0ff */
[----:B------:R-:W-:Y:S02]  /*4190*/  UPRMT UR37, UR47, 0x654, UR37 ;  /* 0x000006542f257896 */ /* 0x000fe40008000025 */
[----:B------:R-:W-:-:S02]  /*41a0*/  USHF.R.U32.HI UR39, URZ, UR49, UR6 ;  /* 0x00000031ff277299 */ /* 0x000fc40008011606 */
[----:B--2---:R-:W-:Y:S02]  /*41b0*/  USHF.R.U32.HI UR38, URZ, UR40, UR38 ;  /* 0x00000028ff267299 */ /* 0x004fe40008011626 */
[----:B------:R-:W-:-:S11]  /*41c0*/  UISETP.NE.AND UP2, UPT, UR4, 0x1, UPT ;  /* 0x000000010400788c */ /* 0x000fd6000bf45270 */
.L_x_86:
[C---:B------:R-:W-:Y:S02]  /*41d0*/  LEA R12, R14.reuse, UR21, 0x3 ;  /* 0x000000150e0c7c11 */ /* 0x040fe4000f8e18ff */
[----:B------:R-:W-:Y:S02]  /*41e0*/  SHF.L.U32 R9, R13, 0x1f, RZ ;  /* 0x0000001f0d097819 */ /* 0x000fe400000006ff */
[----:B------:R-:W-:Y:S02]  /*41f0*/  LEA R10, R14, UR21, 0x4 ;  /* 0x000000150e0a7c11 */ /* 0x000fe4000f8e20ff */
[----:B--2---:R-:W2:Y:S02]  /*4200*/  SYNCS.PHASECHK.TRANS64.TRYWAIT P0, [R12+URZ+0xa0], R9 ;  /* 0x0000a0090c0075a7 */ /* 0x004ea400080011ff */
[----:B--2---:R-:W-:Y:S05]  /*4210*/  @!P0 BRA `(.L_x_76) ;  /* 0x0000005800a48947 */ /* 0x004fea0003800000 */
.L_x_168:
[----:B--2---:R-:W2:Y:S01]  /*4220*/  LDS.128 R8, [R10+0x130] ;  /* 0x000130000a087984 */ /* 0x004ea20000000c00 */
[----:B------:R-:W-:Y:S01]  /*4230*/  UISETP.GE.AND UP0, UPT, UR42, 0x1, UPT ;  /* 0x000000012a00788c */ /* 0x000fe2000bf06270 */
[----:B------:R-:W-:Y:S01]  /*4240*/  @!PT LDS RZ, [RZ] ;  /* 0x00000000fffff984 */ /* 0x000fe20000000800 */
[----:B------:R-:W-:Y:S01]  /*4250*/  @!PT LDS RZ, [RZ] ;  /* 0x00000000fffff984 */ /* 0x000fe20000000800 */
[----:B------:R-:W-:Y:S01]  /*4260*/  @!PT LDS RZ, [RZ] ;  /* 0x00000000fffff984 */ /* 0x000fe20000000800 */
[----:B------:R-:W-:Y:S01]  /*4270*/  @!PT LDS RZ, [RZ] ;  /* 0x00000000fffff984 */ /* 0x000fe20000000800 */
[----:B------:R3:W-:Y:S06]  /*4280*/  MEMBAR.ALL.CTA ;  /* 0x0000000000007992 */ /* 0x0007ec0000008000 */
[----:B---3--:R-:W3:Y:S01]  /*4290*/  FENCE.VIEW.ASYNC.S ;  /* 0x00000000000073c6 */ /* 0x008ee20000000000 */
[----:B--2---:R-:W-:Y:S11]  /*42a0*/  LOP3.LUT P0, RZ, R10, 0x1, RZ, 0xc0, !PT ;  /* 0x000000010aff7812 */ /* 0x004ff6000780c0ff */
[----:B------:R-:W-:Y:S02]  /*42b0*/  @!UPT UIADD3 URZ, UPT, UPT, URZ, URZ, URZ ;  /* 0x000000fffffff290 */ /* 0x000fe4000fffe0ff */
[----:B---3--:R-:W-:Y:S01]  /*42c0*/  VOTEU.ANY UP1, P0 ;  /* 0x0000000000ff7886 */ /* 0x008fe20000020100 */
[----:B------:R-:W-:Y:S11]  /*42d0*/  PLOP3.LUT P0, PT, PT, PT, UP1, 0x80, 0x8 ;  /* 0x000000000008781c */ /* 0x000ff60003f0f018 */
[----:B------:R-:W-:Y:S02]  /*42e0*/  @!UPT UIADD3 URZ, UPT, UPT, URZ, URZ, URZ ;  /* 0x000000fffffff290 */ /* 0x000fe4000fffe0ff */
[----:B------:R-:W-:Y:S02]  /*42f0*/  @P0 SHF.R.U32.HI R0, RZ, 0x10, R9 ;  /* 0x00000010ff000819 */ /* 0x000fe40000011609 */
[----:B------:R-:W-:Y:S02]  /*4300*/  @P0 MOV R6, R8 ;  /* 0x0000000800060202 */ /* 0x000fe40000000f00 */
[----:B------:R-:W-:Y:S01]  /*4310*/  @P0 R2UR UR4, R0 ;  /* 0x00000000000402ca */ /* 0x000fe200000e0000 */
[----:B------:R-:W-:Y:S01]  /*4320*/  VIADD R0, R12, 0xb0 ;  /* 0x000000b00c007836 */ /* 0x000fe20000000000 */
[----:B------:R-:W-:Y:S02]  /*4330*/  @P0 LOP3.LUT R8, R9, 0xffff, RZ, 0xc0, !PT ;  /* 0x0000ffff09080812 */ /* 0x000fe400078ec0ff */
[----:B------:R-:W-:Y:S02]  /*4340*/  @P0 R2UR UR6, R6 ;  /* 0x00000000060602ca */ /* 0x000fe400000e0000 */
[----:B------:R-:W-:Y:S02]  /*4350*/  PRMT R0, RZ, 0x654, R0 ;  /* 0x00000654ff007816 */ /* 0x000fe40000000000 */
[----:B------:R-:W-:Y:S02]  /*4360*/  @P0 R2UR UR5, R8 ;  /* 0x00000000080502ca */ /* 0x000fe400000e0000 */
[----:B------:R2:W-:Y:S03]  /*4370*/  SYNCS.ARRIVE.TRANS64.RED.A1T0 RZ, [R0+URZ], RZ ;  /* 0x000000ff00ff79a7 */ /* 0x0005e600081004ff */
[----:B------:R-:W-:Y:S04]  /*4380*/  @UP1 UMOV UR29, UR4 ;  /* 0x00000004001d1c82 */ /* 0x000fe80008000000 */
[----:B------:R-:W-:Y:S04]  /*4390*/  @UP1 UMOV UR14, UR6 ;  /* 0x00000006000e1c82 */ /* 0x000fe80008000000 */
[----:B------:R-:W-:Y:S01]  /*43a0*/  @UP1 UMOV UR13, UR5 ;  /* 0x00000005000d1c82 */ /* 0x000fe20008000000 */
[----:B------:R-:W-:Y:S05]  /*43b0*/  BRA.U !UP0, `(.L_x_77) ;  /* 0x0000000108a47547 */ /* 0x000fea000b800000 */
[----:B------:R-:W-:Y:S02]  /*43c0*/  UIMAD.WIDE.U32 UR18, UR13, UR51, URZ ;  /* 0x000000330d1272a5 */ /* 0x000fe4000f8e00ff */
[----:B------:R-:W-:Y:S02]  /*43d0*/  UIMAD.WIDE.U32 UR26, UR14, UR48, URZ ;  /* 0x000000300e1a72a5 */ /* 0x000fe4000f8e00ff */
[----:B------:R-:W-:Y:S02]  /*43e0*/  USEL UR4, UR30, UR38, !UP5 ;  /* 0x000000261e047287 */ /* 0x000fe4000e800000 */
[----:B------:R-:W-:Y:S02]  /*43f0*/  USEL UR7, UR31, UR39, !UP6 ;  /* 0x000000271f077287 */ /* 0x000fe4000f000000 */
[----:B-1----:R-:W-:Y:S02]  /*4400*/  UIMAD.WIDE.U32 UR8, UR4, UR22, URZ ;  /* 0x00000016040872a5 */ /* 0x002fe4000f8e00ff */
[----:B------:R-:W-:Y:S01]  /*4410*/  UIMAD.WIDE.U32 UR10, UR7, UR22, URZ ;  /* 0x00000016070a72a5 */ /* 0x000fe2000f8e00ff */
[----:B------:R-:W-:Y:S02]  /*4420*/  UMOV UR5, UR19 ;  /* 0x0000001300057c82 */ /* 0x000fe40008000000 */
[----:B------:R-:W-:Y:S03]  /*4430*/  USHF.R.U32.HI UR6, URZ, UR40, UR5 ;  /* 0x00000028ff067299 */ /* 0x000fe60008011605 */
[----:B------:R-:W-:Y:S01]  /*4440*/  UMOV UR5, UR27 ;  /* 0x0000001b00057c82 */ /* 0x000fe20008000000 */
[----:B------:R-:W-:Y:S02]  /*4450*/  USEL UR6, UR13, UR6, !UP5 ;  /* 0x000000060d067287 */ /* 0x000fe4000e800000 */
[----:B------:R-:W-:Y:S03]  /*4460*/  USHF.R.U32.HI UR12, URZ, UR49, UR5 ;  /* 0x00000031ff0c7299 */ /* 0x000fe60008011605 */
[----:B------:R-:W-:Y:S02]  /*4470*/  UMOV UR5, UR9 ;  /* 0x0000000900057c82 */ /* 0x000fe40008000000 */
[----:B------:R-:W-:Y:S03]  /*4480*/  @UP4 USHF.R.U32.HI UR4, URZ, UR23, UR5 ;  /* 0x00000017ff044299 */ /* 0x000fe60008011605 */
[----:B------:R-:W-:Y:S01]  /*4490*/  UMOV UR5, UR11 ;  /* 0x0000000b00057c82 */ /* 0x000fe20008000000 */
[----:B------:R-:W-:Y:S02]  /*44a0*/  UIMAD UR4, UR42, UR4, URZ ;  /* 0x000000042a0472a4 */ /* 0x000fe4000f8e02ff */
[----:B------:R-:W-:Y:S02]  /*44b0*/  @UP4 USHF.R.U32.HI UR7, URZ, UR23, UR5 ;  /* 0x00000017ff074299 */ /* 0x000fe40008011605 */
[----:B------:R-:W-:Y:S02]  /*44c0*/  UIMAD.WIDE.U32 UR10, UR6, UR22, URZ ;  /* 0x00000016060a72a5 */ /* 0x000fe4000f8e00ff */
[----:B------:R-:W-:Y:S02]  /*44d0*/  USEL UR5, UR14, UR12, !UP6 ;  /* 0x0000000c0e057287 */ /* 0x000fe4000f000000 */
[----:B------:R-:W-:Y:S02]  /*44e0*/  UIMAD UR8, UR42, UR7, URZ ;  /* 0x000000072a0872a4 */ /* 0x000fe4000f8e02ff */
[----:B------:R-:W-:Y:S03]  /*44f0*/  UISETP.GE.AND UP0, UPT, UR6, UR4, UPT ;  /* 0x000000040600728c */ /* 0x000fe6000bf06270 */
[----:B------:R-:W-:Y:S01]  /*4500*/  UMOV UR4, UR11 ;  /* 0x0000000b00047c82 */ /* 0x000fe20008000000 */
[----:B------:R-:W-:Y:S02]  /*4510*/  UISETP.GE.OR UP0, UPT, UR5, UR8, UP0 ;  /* 0x000000080500728c */ /* 0x000fe40008706670 */
[----:B------:R-:W-:Y:S02]  /*4520*/  USHF.R.U32.HI UR4, URZ, UR23, UR4 ;  /* 0x00000017ff047299 */ /* 0x000fe40008011604 */
[----:B------:R-:W-:Y:S02]  /*4530*/  UIMAD.WIDE.U32 UR8, UR5, UR22, URZ ;  /* 0x00000016050872a5 */ /* 0x000fe4000f8e00ff */
[----:B------:R-:W-:Y:S04]  /*4540*/  USEL UR10, UR6, UR4, !UP4 ;  /* 0x00000004060a7287 */ /* 0x000fe8000e000000 */
[----:B------:R-:W-:Y:S01]  /*4550*/  UIADD3 UR11, UPT, UPT, -UR10, URZ, URZ ;  /* 0x000000ff0a0b7290 */ /* 0x000fe2000fffe1ff */
[----:B------:R-:W-:Y:S02]  /*4560*/  @!UP0 UMOV UR4, UR9 ;  /* 0x0000000900048c82 */ /* 0x000fe40008000000 */
[----:B------:R-:W-:Y:S02]  /*4570*/  @!UP0 USHF.R.U32.HI UR4, URZ, UR23, UR4 ;  /* 0x00000017ff048299 */ /* 0x000fe40008011604 */
[----:B------:R-:W-:Y:S02]  /*4580*/  UIMAD UR8, UR42, UR11, UR6 ;  /* 0x0000000b2a0872a4 */ /* 0x000fe4000f8e0206 */
[----:B------:R-:W-:Y:S04]  /*4590*/  @!UP0 USEL UR4, UR5, UR4, !UP4 ;  /* 0x0000000405048287 */ /* 0x000fe8000e000000 */
[----:B------:R-:W-:Y:S02]  /*45a0*/  @!UP0 UIMAD UR8, UR7, UR8, UR4 ;  /* 0x00000008070882a4 */ /* 0x000fe4000f8e0204 */
[----:B------:R-:W-:Y:S02]  /*45b0*/  @!UP0 UIADD3 UR9, UPT, UPT, UR10, -UR4, URZ ;  /* 0x800000040a098290 */ /* 0x000fe4000fffe0ff */
[----:B------:R-:W-:Y:S02]  /*45c0*/  UIADD3 UR4, UPT, UPT, -UR5, URZ, URZ ;  /* 0x000000ff05047290 */ /* 0x000fe4000fffe1ff */
[----:B------:R-:W-:Y:S02]  /*45d0*/  UIADD3 UR7, UPT, UPT, -UR6, URZ, URZ ;  /* 0x000000ff06077290 */ /* 0x000fe4000fffe1ff */
[----:B------:R-:W-:Y:S02]  /*45e0*/  @!UP0 UIMAD UR6, UR9, UR42, UR5 ;  /* 0x0000002a090682a4 */ /* 0x000fe4000f8e0205 */
[----:B------:R-:W-:Y:S02]  /*45f0*/  UIMAD UR14, UR15, UR4, UR14 ;  /* 0x000000040f0e72a4 */ /* 0x000fe4000f8e020e */
[----:B------:R-:W-:Y:S01]  /*4600*/  UIMAD UR13, UR50, UR7, UR13 ;  /* 0x00000007320d72a4 */ /* 0x000fe2000f8e020d */
[----:B------:R-:W-:Y:S02]  /*4610*/  @!UP0 UMOV UR5, UR8 ;  /* 0x0000000800058c82 */ /* 0x000fe40008000000 */
[----:B------:R-:W-:Y:S02]  /*4620*/  UIMAD UR14, UR5, UR15, UR14 ;  /* 0x0000000f050e72a4 */ /* 0x000fe4000f8e020e */
[----:B------:R-:W-:Y:S11]  /*4630*/  UIMAD UR13, UR6, UR50, UR13 ;  /* 0x00000032060d72a4 */ /* 0x000ff6000f8e020d */
[----:B------:R-:W-:Y:S01]  /*4640*/  @!UPT UIADD3 URZ, UPT, UPT, URZ, URZ, URZ ;  /* 0x000000fffffff290 */ /* 0x000fe2000fffe0ff */
.L_x_77:
[----:B------:R-:W3:Y:S01]  /*4650*/  @!UP2 LDCU.128 UR8, c[0x0][0xb10] ;  /* 0x00016200ff08a7ac */ /* 0x000ee20008000c00 */
[C---:B----4-:R-:W-:Y:S02]  /*4660*/  ISETP.NE.U32.AND P1, PT, R4.reuse, RZ, PT ;  /* 0x000000ff0400720c */ /* 0x050fe40003f25070 */
[----:B------:R-:W-:Y:S02]  /*4670*/  ISETP.NE.U32.AND P0, PT, R4, RZ, PT ;  /* 0x000000ff0400720c */ /* 0x000fe40003f05070 */
[C---:B------:R-:W-:Y:S02]  /*4680*/  ISETP.NE.AND.EX P1, PT, R5.reuse, RZ, PT, P1 ;  /* 0x000000ff0500720c */ /* 0x040fe40003f25310 */
[----:B------:R-:W-:Y:S01]  /*4690*/  ISETP.NE.AND.EX P0, PT, R5, RZ, PT, P0 ;  /* 0x000000ff0500720c */ /* 0x000fe20003f05300 */
[----:B------:R-:W4:Y:S01]  /*46a0*/  @!UP2 LDCU UR5, c[0x0][0xb0c] ;  /* 0x00016180ff05a7ac */ /* 0x000f220008000800 */
[----:B------:R-:W-:Y:S01]  /*46b0*/  SHF.L.U32 R9, R15, 0x1f, RZ ;  /* 0x0000001f0f097819 */ /* 0x000fe200000006ff */
[----:B------:R-:W-:Y:S02]  /*46c0*/  USHF.L.U32 UR35, UR16, 0x7, URZ ;  /* 0x0000000710237899 */ /* 0x000fe400080006ff */
[----:B------:R-:W-:Y:S02]  /*46d0*/  USHF.L.U32 UR34, UR20, 0x7, URZ ;  /* 0x0000000714227899 */ /* 0x000fe400080006ff */
[----:B---3--:R-:W-:Y:S07]  /*46e0*/  UIMAD.WIDE.U32 UR6, UR14, UR8, URZ ;  /* 0x000000080e0672a5 */ /* 0x008fee000f8e00ff */
[----:B------:R-:W-:Y:S01]  /*46f0*/  @!UP2 UMOV UR4, UR7 ;  /* 0x000000070004ac82 */ /* 0x000fe20008000000 */
[----:B----4-:R-:W-:Y:S02]  /*4700*/  @!UP2 UISETP.NE.AND UP0, UPT, UR5, 0x1, UPT ;  /* 0x000000010500a88c */ /* 0x010fe4000bf05270 */
[----:B------:R-:W-:Y:S02]  /*4710*/  @!UP2 USHF.R.U32.HI UR4, URZ, UR9, UR4 ;  /* 0x00000009ff04a299 */ /* 0x000fe40008011604 */
[----:B------:R-:W-:Y:S02]  /*4720*/  UIMAD.WIDE.U32 UR6, UR13, UR11, URZ ;  /* 0x0000000b0d0672a5 */ /* 0x000fe4000f8e00ff */
[----:B------:R-:W-:Y:S02]  /*4730*/  @!UP2 USEL UR8, UR14, UR4, !UP0 ;  /* 0x000000040e08a287 */ /* 0x000fe4000c000000 */
[----:B------:R-:W-:Y:S03]  /*4740*/  @!UP2 UISETP.NE.AND UP0, UPT, UR10, 0x1, UPT ;  /* 0x000000010a00a88c */ /* 0x000fe6000bf05270 */
[----:B------:R-:W-:Y:S02]  /*4750*/  @!UP2 UMOV UR6, UR7 ;  /* 0x000000070006ac82 */ /* 0x000fe40008000000 */
[----:B------:R-:W3:Y:S02]  /*4760*/  @!UP2 LDCU UR4, c[0x0][0xb20] ;  /* 0x00016400ff04a7ac */ /* 0x000ee40008000800 */
[----:B---3--:R-:W-:Y:S04]  /*4770*/  @!UP2 USHF.R.U32.HI UR6, URZ, UR4, UR6 ;  /* 0x00000004ff06a299 */ /* 0x008fe80008011606 */
[----:B------:R-:W-:Y:S04]  /*4780*/  @!UP2 USEL UR6, UR13, UR6, !UP0 ;  /* 0x000000060d06a287 */ /* 0x000fe8000c000000 */
[----:B------:R-:W-:Y:S02]  /*4790*/  @!UP2 UIADD3 UR4, UPT, UPT, -UR8, UR6, URZ ;  /* 0x000000060804a290 */ /* 0x000fe4000fffe1ff */
[----:B------:R-:W-:Y:S02]  /*47a0*/  @!UP2 UIADD3 UR6, UPT, UPT, UR8, -UR6, URZ ;  /* 0x800000060806a290 */ /* 0x000fe4000fffe0ff */
[----:B------:R-:W-:Y:S02]  /*47b0*/  @!UP2 UIMAD UR14, UR4, UR5, UR14 ;  /* 0x00000005040ea2a4 */ /* 0x000fe4000f8e020e */
[----:B------:R-:W-:Y:S01]  /*47c0*/  @!UP2 UIMAD UR13, UR6, UR10, UR13 ;  /* 0x0000000a060da2a4 */ /* 0x000fe2000f8e020d */
[----:B------:R-:W-:Y:S11]  /*47d0*/  BRA.U UP3, `(.L_x_78) ;  /* 0x0000000103107547 */ /* 0x000ff6000b800000 */
[----:B--2---:R-:W-:Y:S04]  /*47e0*/  MOV R0, UR45 ;  /* 0x0000002d00007c02 */ /* 0x004fe80008000f00 */
[----:B------:R-:W-:Y:S04]  /*47f0*/  SHF.L.U32 R11, R0, 0x1f, RZ ;  /* 0x0000001f000b7819 */ /* 0x000fe800000006ff */
[----:B------:R-:W2:Y:S02]  /*4800*/  SYNCS.PHASECHK.TRANS64.TRYWAIT P2, [UR21+0x98], R11 ;  /* 0x0000980bff0075a7 */ /* 0x000ea40008041115 */
[----:B--2---:R-:W-:Y:S05]  /*4810*/  @!P2 BRA `(.L_x_79) ;  /* 0x000000540038a947 */ /* 0x004fea0003800000 */
.L_x_78:
[----:B------:R-:W-:Y:S05]  /*4820*/  @!P1 BRA `(.L_x_80) ;  /* 0x0000000000309947 */ /* 0x000fea0003800000 */
[----:B------:R-:W-:Y:S01]  /*4830*/  ISETP.NE.U32.AND P1, PT, R2, RZ, PT ;  /* 0x000000ff0200720c */ /* 0x000fe20003f25070 */
[----:B------:R-:W3:Y:S01]  /*4840*/  LDCU.64 UR4, c[0x0][0x358] ;  /* 0x00006b00ff0477ac */ /* 0x000ee20008000a00 */
[----:B------:R-:W-:Y:S02]  /*4850*/  IMAD.MOV.U32 R80, RZ, RZ, 0x1 ;  /* 0x00000001ff507424 */ /* 0x000fe400078e00ff */
[----:B------:R-:W-:Y:S11]  /*4860*/  ISETP.NE.AND.EX P1, PT, R3, RZ, PT, P1 ;  /* 0x000000ff0300720c */ /* 0x000ff60003f25310 */
[----:B------:R-:W-:Y:S02]  /*4870*/  @!UPT UIADD3 URZ, UPT, UPT, URZ, URZ, URZ ;  /* 0x000000fffffff290 */ /* 0x000fe4000fffe0ff */
[----:B--2---:R-:W2:Y:S01]  /*4880*/  @P1 LDC.64 R10, c[0x0][0x888] ;  /* 0x00022200ff0a1b82 */ /* 0x004ea20000000a00 */
[----:B------:R-:W-:Y:S04]  /*4890*/  @P1 IMAD R0, R4, UR36, RZ ;  /* 0x0000002404001c24 */ /* 0x000fe8000f8e02ff */
[----:B--2---:R-:W-:Y:S04]  /*48a0*/  @P1 IMAD.WIDE R10, R0, 0x4, R10 ;  /* 0x00000004000a1825 */ /* 0x004fe800078e020a */
[----:B------:R-:W-:Y:S01]  /*48b0*/  HFMA2 R0, -RZ, RZ, 0, 5.9604644775390625e-08 ;  /* 0x00000001ff007431 */ /* 0x000fe200000001ff */
[----:B---3-5:R3:W5:Y:S04]  /*48c0*/  @P1 LDG.E R41, desc[UR4][R10.64] ;  /* 0x000000040a291981 */ /* 0x028768000c1e1900 */
[----:B------:R-:W-:Y:S01]  /*48d0*/  @!P1 PRMT R80, R0, 0x7610, R80 ;  /* 0x0000761000509816 */ /* 0x000fe20000000050 */
[----:B---3--:R-:W4:Y:S06]  /*48e0*/  @!P1 LDC R41, c[0x0][0x880] ;  /* 0x00022000ff299b82 */ /* 0x008f2c0000000800 */
.L_x_80:
[----:B----45:R-:W-:Y:S01]  /*48f0*/  @!P0 FSETP.EQ.AND P1, PT, R41, RZ, PT ;  /* 0x000000ff2900820b */ /* 0x030fe20003f22000 */
[----:B------:R-:W-:Y:S01]  /*4900*/  @!UPT UIADD3 URZ, UPT, UPT, URZ, URZ, URZ ;  /* 0x000000fffffff290 */ /* 0x000fe2000fffe0ff */
[----:B------:R-:W-:Y:S11]  /*4910*/  @!P0 BRA `(.L_x_81) ;  /* 0x0000000000188947 */ /* 0x000ff60003800000 */
[----:B------:R-:W-:Y:S02]  /*4920*/  LOP3.LUT P0, RZ, R80, 0xff, RZ, 0xc0, !PT ;  /* 0x000000ff50ff7812 */ /* 0x000fe4000780c0ff */
[----:B------:R-:W-:Y:S04]  /*4930*/  ISETP.NE.U32.AND P1, PT, R2, RZ, PT ;  /* 0x000000ff0200720c */ /* 0x000fe80003f25070 */
[----:B------:R-:W-:Y:S04]  /*4940*/  ISETP.NE.AND.EX P1, PT, R3, RZ, PT, P1 ;  /* 0x000000ff0300720c */ /* 0x000fe80003f25310 */
[----:B------:R-:W-:Y:S03]  /*4950*/  PLOP3.LUT P1, PT, P1, PT, PT, 0x8, 0x80 ;  /* 0x000000000080781c */ /* 0x000fe60000f2e170 */
[----:B------:R-:W-:Y:S11]  /*4960*/  @P0 FSETP.EQ.AND P1, PT, R41, RZ, PT ;  /* 0x000000ff2900020b */ /* 0x000ff60003f22000 */
[----:B------:R-:W-:Y:S02]  /*4970*/  @!UPT UIADD3 URZ, UPT, UPT, URZ, URZ, URZ ;  /* 0x000000fffffff290 */ /* 0x000fe4000fffe0ff */
.L_x_81:
[----:B------:R-:W3:Y:S01]  /*4980*/  SYNCS.PHASECHK.TRANS64.TRYWAIT P2, [UR21+0x70], R9 ;  /* 0x00007009ff0075a7 */ /* 0x000ee20008041115 */
[----:B------:R-:W-:Y:S04]  /*4990*/  ELECT P0, URZ, PT ;  /* 0x0000000000ff782f */ /* 0x000fe80003800000 */
[----:B------:R-:W-:Y:S11]  /*49a0*/  PLOP3.LUT P1, PT, P1, P0, PT, 0xf2, 0x2f ;  /* 0x00000000002f781c */ /* 0x000ff60000f21e72 */
[----:B------:R-:W-:Y:S02]  /*49b0*/  @!UPT UIADD3 URZ, UPT, UPT, URZ, URZ, URZ ;  /* 0x000000fffffff290 */ /* 0x000fe4000fffe0ff */
[----:B------:R-:W-:Y:S05]  /*49c0*/  @!P1 IADD3 R8, P0, PT, R16, 0x580, RZ ;  /* 0x0000058010089810 */ /* 0x000fea0007f1e0ff */
[----:B------:R-:W-:Y:S01]  /*49d0*/  @!P1 IMAD.X R6, RZ, RZ, R17, P0 ;  /* 0x000000ffff069224 */ /* 0x000fe200000e0611 */
[----:B---3--:R-:W-:Y:S07]  /*49e0*/  @!P2 BRA `(.L_x_82) ;  /* 0x0000005000dca947 */ /* 0x008fee0003800000 */
.L_x_171:
[----:B------:R-:W-:Y:S01]  /*49f0*/  @!P1 R2UR UR5, R8 ;  /* 0x00000000080592ca */ /* 0x000fe200000e0000 */
[----:B------:R-:W-:Y:S01]  /*4a00*/  VOTEU.ALL UP0, P1 ;  /* 0x0000000000ff7886 */ /* 0x000fe20000800000 */
[----:B------:R-:W-:Y:S01]  /*4a10*/  @!P1 R2UR UR4, R6 ;  /* 0x00000000060492ca */ /* 0x000fe200000e0000 */
[----:B--2---:R-:W-:Y:S01]  /*4a20*/  @!P1 IMAD.MOV.U32 R0, RZ, RZ, 0x2000 ;  /* 0x00002000ff009424 */ /* 0x004fe200078e00ff */
[----:B------:R-:W-:Y:S01]  /*4a30*/  UMOV UR8, 0x0 ;  /* 0x0000000000087882 */ /* 0x000fe20000000000 */
[----:B------:R-:W-:Y:S01]  /*4a40*/  UMOV UR9, 0x10000000 ;  /* 0x1000000000097882 */ /* 0x000fe20000000000 */
[----:B------:R-:W-:Y:S01]  /*4a50*/  @!UP0 UIADD3 UR32, UPT, UPT, UR21, 0x200, URZ ;  /* 0x0000020015208890 */ /* 0x000fe2000fffe0ff */
[----:B------:R-:W-:Y:S01]  /*4a60*/  @!P1 IADD3 R8, P0, PT, R16, 0x580, RZ ;  /* 0x0000058010089810 */ /* 0x000fe20007f1e0ff */
[----:B------:R-:W-:Y:S01]  /*4a70*/  VOTEU.ALL UP0, P1 ;  /* 0x0000000000ff7886 */ /* 0x000fe20000800000 */
[----:B------:R-:W-:Y:S03]  /*4a80*/  UPRMT UR6, UR47, 0x654, UR33 ;  /* 0x000006542f067896 */ /* 0x000fe60008000021 */
[----:B------:R-:W-:Y:S02]  /*4a90*/  @!P1 IMAD.X R6, RZ, RZ, R17, P0 ;  /* 0x000000ffff069224 */ /* 0x000fe400000e0611 */
[----:B------:R-:W-:Y:S02]  /*4aa0*/  IMAD.U32 R10, RZ, RZ, UR5 ;  /* 0x00000005ff0a7e24 */ /* 0x000fe4000f8e00ff */
[----:B------:R-:W-:Y:S03]  /*4ab0*/  IMAD.U32 R11, RZ, RZ, UR4 ;  /* 0x00000004ff0b7e24 */ /* 0x000fe6000f8e00ff */
[----:B------:R-:W-:Y:S02]  /*4ac0*/  @!P1 R2UR UR4, R10 ;  /* 0x000000000a0492ca */ /* 0x000fe400000e0000 */
[----:B------:R-:W-:Y:S11]  /*4ad0*/  @!P1 R2UR UR5, R11 ;  /* 0x000000000b0592ca */ /* 0x000ff600000e0000 */
[----:B------:R-:W-:Y:S02]  /*4ae0*/  @!UPT UIADD3 URZ, UPT, UPT, URZ, URZ, URZ ;  /* 0x000000fffffff290 */ /* 0x000fe4000fffe0ff */
[----:B------:R2:W-:Y:S01]  /*4af0*/  @!UP0 UTMALDG.3D [UR32], [UR4], desc[UR8] ;  /* 0x00000820040085b4 */ /* 0x0005e20008011000 */
[----:B------:R2:W-:Y:S01]  /*4b00*/  @!P1 SYNCS.ARRIVE.TRANS64.RED.A0TR RZ, [UR21+0x50], R0 ;  /* 0x00005000ffff99a7 */ /* 0x0005e20008300415 */
[----:B------:R-:W-:Y:S01]  /*4b10*/  SYNCS.ARRIVE.TRANS64.RED.A1T0 RZ, [UR6], RZ ;  /* 0x000000ffffff79a7 */ /* 0x000fe20008100406 */
[----:B------:R-:W3:Y:S02]  /*4b20*/  SYNCS.PHASECHK.TRANS64.TRYWAIT P2, [UR21+0x78], R9 ;  /* 0x00007809ff0075a7 */ /* 0x000ee40008041115 */
[----:B--23--:R-:W-:Y:S05]  /*4b30*/  @!P2 BRA `(.L_x_83) ;  /* 0x0000005000a0a947 */ /* 0x00cfea0003800000 */
.L_x_173:
        /* <DEDUP_REMOVED lines=8> */
[----:B------:R-:W-:Y:S01]  /*4bc0*/  @!UP0 UIADD3 UR24, UPT, UPT, UR21, 0x2200, URZ ;  /* 0x0000220015188890 */ /* 0x000fe2000fffe0ff */
[----:B------:R-:W-:Y:S01]  /*4bd0*/  VOTEU.ALL UP0, P1 ;  /* 0x0000000000ff7886 */ /* 0x000fe20000800000 */
[----:B------:R-:W-:Y:S01]  /*4be0*/  UMOV UR27, UR35 ;  /* 0x00000023001b7c82 */ /* 0x000fe20008000000 */
[----:B------:R-:W-:Y:S02]  /*4bf0*/  UMOV UR28, UR36 ;  /* 0x00000024001c7c82 */ /* 0x000fe40008000000 */
[----:B------:R-:W-:Y:S01]  /*4c00*/  IMAD.U32 R10, RZ, RZ, UR5 ;  /* 0x00000005ff0a7e24 */ /* 0x000fe2000f8e00ff */
[----:B------:R-:W-:Y:S01]  /*4c10*/  UPRMT UR6, UR47, 0x654, UR25 ;  /* 0x000006542f067896 */ /* 0x000fe20008000019 */
[----:B------:R-:W-:Y:S02]  /*4c20*/  IMAD.U32 R11, RZ, RZ, UR4 ;  /* 0x00000004ff0b7e24 */ /* 0x000fe4000f8e00ff */
[----:B------:R-:W-:Y:S01]  /*4c30*/  @!P1 IMAD.X R6, RZ, RZ, R17, P0 ;  /* 0x000000ffff069224 */ /* 0x000fe200000e0611 */
        /* <DEDUP_REMOVED lines=8> */
.L_x_175:
[----:B------:R-:W-:Y:S01]  /*4cc0*/  @!P1 R2UR UR5, R8 ;  /* 0x00000000080592ca */ /* 0x000fe200000e0000 */
[----:B------:R-:W-:Y:S01]  /*4cd0*/  VOTEU.ALL UP0, P1 ;  /* 0x0000000000ff7886 */ /* 0x000fe20000800000 */
[----:B------:R-:W-:Y:S01]  /*4ce0*/  @!P1 R2UR UR4, R6 ;  /* 0x00000000060492ca */ /* 0x000fe200000e0000 */
[----:B--2---:R-:W-:Y:S01]  /*4cf0*/  @!P1 IMAD.MOV.U32 R0, RZ, RZ, 0x2000 ;  /* 0x00002000ff009424 */ /* 0x004fe200078e00ff */
[----:B------:R-:W-:Y:S01]  /*4d00*/  UMOV UR8, 0x0 ;  /* 0x0000000000087882 */ /* 0x000fe20000000000 */
[----:B------:R-:W-:Y:S01]  /*4d10*/  UMOV UR9, 0x10000000 ;  /* 0x1000000000097882 */ /* 0x000fe20000000000 */
[----:B------:R-:W-:Y:S01]  /*4d20*/  @!UP0 UIADD3 UR18, UPT, UPT, UR34, 0x40, URZ ;  /* 0x0000004022128890 */ /* 0x000fe2000fffe0ff */
[----:B------:R-:W-:Y:S01]  /*4d30*/  VIADD R14, R14, 0x1 ;  /* 0x000000010e0e7836 */ /* 0x000fe20000000000 */
[----:B------:R-:W-:Y:S01]  /*4d40*/  @!UP0 UIADD3 UR16, UPT, UPT, UR21, 0x4200, URZ ;  /* 0x0000420015108890 */ /* 0x000fe2000fffe0ff */
[----:B------:R-:W-:Y:S01]  /*4d50*/  VOTEU.ALL UP0, P1 ;  /* 0x0000000000ff7886 */ /* 0x000fe20000800000 */
[----:B------:R-:W-:Y:S01]  /*4d60*/  UMOV UR19, UR35 ;  /* 0x0000002300137c82 */ /* 0x000fe20008000000 */
[----:B------:R-:W-:Y:S02]  /*4d70*/  UMOV UR20, UR36 ;  /* 0x0000002400147c82 */ /* 0x000fe40008000000 */
[----:B------:R-:W-:Y:S01]  /*4d80*/  IMAD.U32 R10, RZ, RZ, UR5 ;  /* 0x00000005ff0a7e24 */ /* 0x000fe2000f8e00ff */
[----:B------:R-:W-:Y:S01]  /*4d90*/  UPRMT UR6, UR47, 0x654, UR17 ;  /* 0x000006542f067896 */ /* 0x000fe20008000011 */
        /* <DEDUP_REMOVED lines=9> */
.L_x_177:
[----:B------:R-:W-:Y:S01]  /*4e30*/  @!P1 IADD3 R6, P0, PT, R16, 0x580, RZ ;  /* 0x0000058010069810 */ /* 0x000fe20007f1e0ff */
[----:B------:R-:W-:Y:S01]  /*4e40*/  VOTEU.ALL UP0, P1 ;  /* 0x0000000000ff7886 */ /* 0x000fe20000800000 */
[----:B------:R-:W-:Y:S01]  /*4e50*/  UMOV UR6, 0x0 ;  /* 0x0000000000067882 */ /* 0x000fe20000000000 */
[----:B------:R-:W-:Y:S01]  /*4e60*/  UMOV UR7, 0x10000000 ;  /* 0x1000000000077882 */ /* 0x000fe20000000000 */
[----:B------:R-:W-:Y:S01]  /*4e70*/  @!P1 R2UR UR5, R6 ;  /* 0x00000000060592ca */ /* 0x000fe200000e0000 */
[----:B--2---:R-:W-:Y:S01]  /*4e80*/  @!P1 IMAD.X R0, RZ, RZ, R17, P0 ;  /* 0x000000ffff009224 */ /* 0x004fe200000e0611 */
[----:B------:R-:W-:Y:S01]  /*4e90*/  @!UP0 UIADD3 UR10, UPT, UPT, UR34, 0x60, URZ ;  /* 0x00000060220a8890 */ /* 0x000fe2000fffe0ff */
[----:B------:R-:W-:Y:S01]  /*4ea0*/  R2UR UR16, R82 ;  /* 0x00000000521072ca */ /* 0x000fe200000e0000 */
[----:B------:R-:W-:Y:S01]  /*4eb0*/  @!UP0 UIADD3 UR8, UPT, UPT, UR21, 0x6200, URZ ;  /* 0x0000620015088890 */ /* 0x000fe2000fffe0ff */
[----:B------:R-:W-:Y:S01]  /*4ec0*/  ISETP.NE.AND P0, PT, R14, 0x2, PT ;  /* 0x000000020e00780c */ /* 0x000fe20003f05270 */
[----:B------:R-:W-:Y:S01]  /*4ed0*/  @!UP0 UIADD3 UR9, UPT, UPT, UR21, 0x68, URZ ;  /* 0x0000006815098890 */ /* 0x000fe2000fffe0ff */
[----:B------:R-:W-:Y:S01]  /*4ee0*/  @!P1 R2UR UR4, R0 ;  /* 0x00000000000492ca */ /* 0x000fe200000e0000 */
[----:B------:R-:W-:Y:S01]  /*4ef0*/  VOTEU.ALL UP0, P1 ;  /* 0x0000000000ff7886 */ /* 0x000fe20000800000 */
[----:B------:R-:W-:Y:S01]  /*4f00*/  UMOV UR11, UR35 ;  /* 0x00000023000b7c82 */ /* 0x000fe20008000000 */
[----:B------:R-:W-:Y:S01]  /*4f10*/  UMOV UR12, UR36 ;  /* 0x00000024000c7c82 */ /* 0x000fe20008000000 */
[----:B------:R-:W-:Y:S01]  /*4f20*/  SEL R0, RZ, 0x1, P0 ;  /* 0x00000001ff007807 */ /* 0x000fe20000000000 */
[----:B------:R-:W-:Y:S01]  /*4f30*/  UIADD3 UR20, UPT, UPT, UR13, UR63, URZ ;  /* 0x0000003f0d147290 */ /* 0x000fe2000fffe0ff */
[----:B------:R-:W-:Y:S01]  /*4f40*/  IMAD.U32 R8, RZ, RZ, UR5 ;  /* 0x00000005ff087e24 */ /* 0x000fe2000f8e00ff */
[----:B------:R-:W-:Y:S01]  /*4f50*/  LOP3.LUT R15, R15, 0x1, RZ, 0x3c, !PT ;  /* 0x000000010f0f7812 */ /* 0x000fe200078e3cff */
[----:B------:R-:W-:Y:S01]  /*4f60*/  UPLOP3.LUT UP3, UPT, UPT, UPT, UPT, 0x80, 0x8 ;  /* 0x000000000008789c */ /* 0x000fe20003f6f070 */
[----:B------:R-:W-:Y:S01]  /*4f70*/  LOP3.LUT R13, R13, R0, RZ, 0x3c, !PT ;  /* 0x000000000d0d7212 */ /* 0x000fe200078e3cff */
[----:B------:R-:W-:Y:S01]  /*4f80*/  UIADD3 UR16, UPT, UPT, UR14, UR16, URZ ;  /* 0x000000100e107290 */ /* 0x000fe2000fffe0ff */
[----:B------:R-:W-:Y:S01]  /*4f90*/  SEL R14, R14, RZ, P0 ;  /* 0x000000ff0e0e7207 */ /* 0x000fe20000000000 */
[----:B------:R-:W-:Y:S01]  /*4fa0*/  UMOV UR36, UR29 ;  /* 0x0000001d00247c82 */ /* 0x000fe20008000000 */
[----:B------:R-:W-:Y:S01]  /*4fb0*/  IMAD.U32 R9, RZ, RZ, UR4 ;  /* 0x00000004ff097e24 */ /* 0x000fe2000f8e00ff */
[----:B------:R-:W-:Y:S04]  /*4fc0*/  @!P1 R2UR UR4, R8 ;  /* 0x00000000080492ca */ /* 0x000fe800000e0000 */
[----:B------:R-:W-:Y:S11]  /*4fd0*/  @!P1 R2UR UR5, R9 ;  /* 0x00000000090592ca */ /* 0x000ff600000e0000 */
[----:B------:R-:W-:Y:S02]  /*4fe0*/  @!UPT UIADD3 URZ, UPT, UPT, URZ, URZ, URZ ;  /* 0x000000fffffff290 */ /* 0x000fe4000fffe0ff */
[----:B------:R2:W-:Y:S01]  /*4ff0*/  @!UP0 UTMALDG.3D [UR8], [UR4], desc[UR6] ;  /* 0x00000608040085b4 */ /* 0x0005e20008011000 */
[----:B------:R2:W-:Y:S01]  /*5000*/  @!P1 SYNCS.ARRIVE.TRANS64.RED.A0TR RZ, [UR21+0x68], R7 ;  /* 0x00006807ffff99a7 */ /* 0x0005e20008300415 */
[----:B------:R-:W-:Y:S01]  /*5010*/  SYNCS.ARRIVE.TRANS64.RED.A1T0 RZ, [UR37], RZ ;  /* 0x000000ffffff79a7 */ /* 0x000fe20008100425 */
[----:B------:R-:W-:Y:S05]  /*5020*/  BRA.U UP1, `(.L_x_86) ;  /* 0xfffffff101687547 */ /* 0x000fea000b83ffff */
[----:B------:R-:W-:-:S04]  /*5030*/  SHF.L.U32 R3, R15, 0x1f, RZ ;  /* 0x0000001f0f037819 */ /* 0x000fc800000006ff */
[----:B------:R-:W3:Y:S02]  /*5040*/  SYNCS.PHASECHK.TRANS64.TRYWAIT P0, [UR21+0x70], R3 ;  /* 0x00007003ff0075a7 */ /* 0x000ee40008001115 */
[----:B---3--:R-:W-:Y:S05]  /*5050*/  @!P0 BRA `(.L_x_87) ;  /* 0x0000004c00a08947 */ /* 0x008fea0003800000 */
.L_x_179:
[----:B------:R-:W4:Y:S02]  /*5060*/  SYNCS.PHASECHK.TRANS64.TRYWAIT P0, [UR21+0x78], R3 ;  /* 0x00007803ff0075a7 */ /* 0x000f240008001115 */
[----:B----4-:R-:W-:Y:S05]  /*5070*/  @!P0 BRA `(.L_x_88) ;  /* 0x0000004c00b08947 */ /* 0x010fea0003800000 */
.L_x_181:
[----:B------:R-:W4:Y:S02]  /*5080*/  SYNCS.PHASECHK.TRANS64.TRYWAIT P0, [UR21+0x80], R3 ;  /* 0x00008003ff0075a7 */ /* 0x000f240008001115 */
[----:B----4-:R-:W-:Y:S05]  /*5090*/  @!P0 BRA `(.L_x_89) ;  /* 0x0000004c00c08947 */ /* 0x010fea0003800000 */
.L_x_183:
[----:B---3--:R-:W-:-:S07]  /*50a0*/  MOV R0, UR21 ;  /* 0x0000001500007c02 */ /* 0x008fce0008000f00 */
.L_x_90:
[----:B---3--:R-:W-:-:S04]  /*50b0*/  SHF.L.U32 R3, R15, 0x1f, RZ ;  /* 0x0000001f0f037819 */ /* 0x008fc800000006ff */
[----:B------:R3:W4:Y:S03]  /*50c0*/  SYNCS.PHASECHK.TRANS64.TRYWAIT P0, [R0+URZ+0x88], R3 ;  /* 0x00008803000075a7 */ /* 0x00072600080011ff */
[----:B----4-:R-:W-:Y:S05]  /*50d0*/  @!P0 NANOSLEEP.SYNCS 0x989680 ;  /* 0x009896800000895d */ /* 0x010fea0003900000 */
[----:B------:R-:W4:Y:S02]  /*50e0*/  @!P0 SYNCS.PHASECHK.TRANS64 P0, [R0+URZ+0x88], R3 ;  /* 0x00008803000085a7 */ /* 0x000f2400080010ff */
[----:B-12-4-:R-:W-:Y:S05]  /*50f0*/  @P0 EXIT ;  /* 0x000000000000094d */ /* 0x016fea0003800000 */
[----:B------:R-:W-:Y:S05]  /*5100*/  BRA `(.L_x_90) ;  /* 0xfffffffc00e87947 */ /* 0x000fea000383ffff */
.L_x_75:
[----:B------:R-:W-:-:S06]  /*5110*/  UISETP.GE.AND UP0, UPT, UR17, 0x4, UPT ;  /* 0x000000041100788c */ /* 0x000fcc000bf06270 */
[----:B------:R-:W-:-:S13]  /*5120*/  PLOP3.LUT P0, PT, PT, PT, UP0, 0x80, 0x8 ;  /* 0x000000000008781c */ /* 0x000fda0003f0f008 */
[----:B------:R-:W-:Y:S05]  /*5130*/  @!P0 EXIT ;  /* 0x000000000000894d */ /* 0x000fea0003800000 */
[----:B------:R-:W-:Y:S01]  /*5140*/  BAR.SYNC.DEFER_BLOCKING 0x6, 0xa0 ;  /* 0x0182800000007b1d */ /* 0x000fe20000010000 */
[C---:B------:R-:W-:Y:S01]  /*5150*/  IMAD.SHL.U32 R2, R94.reuse, 0x20, RZ ;  /* 0x000000205e027824 */ /* 0x040fe200078e00ff */
[C---:B------:R-:W-:Y:S01]  /*5160*/  SHF.L.U32 R37, R94.reuse, 0x10, RZ ;  /* 0x000000105e257819 */ /* 0x040fe200000006ff */
[C---:B------:R-:W-:Y:S01]  /*5170*/  IMAD.SHL.U32 R93, R94.reuse, 0x4, RZ ;  /* 0x000000045e5d7824 */ /* 0x040fe200078e00ff */
[----:B------:R-:W-:Y:S01]  /*5180*/  LOP3.LUT R95, R94, 0x60, RZ, 0xc0, !PT ;  /* 0x000000605e5f7812 */ /* 0x000fe200078ec0ff */
[----:B------:R-:W-:Y:S01]  /*5190*/  HFMA2 R86, -RZ, RZ, 0, 0 ;  /* 0x00000000ff567431 */ /* 0x000fe200000001ff */
[----:B------:R-:W-:Y:S02]  /*51a0*/  UMOV UR44, 0x400 ;  /* 0x00000400002c7882 */ /* 0x000fe40000000000 */
[----:B------:R-:W1:Y:S01]  /*51b0*/  LDC.64 R78, c[0x0][0x8b0] ;  /* 0x00022c00ff4e7b82 */ /* 0x000e620000000a00 */
[----:B------:R-:W-:Y:S01]  /*51c0*/  ULEA UR44, UR47, UR44, 0x18 ;  /* 0x0000002c2f2c7291 */ /* 0x000fe2000f8ec0ff */
[----:B------:R-:W-:Y:S01]  /*51d0*/  LOP3.LUT R6, R2, 0xc0, RZ, 0xc0, !PT ;  /* 0x000000c002067812 */ /* 0x000fe200078ec0ff */
[----:B------:R-:W2:Y:S01]  /*51e0*/  LDCU.64 UR6, c[0x0][0x890] ;  /* 0x00011200ff0677ac */ /* 0x000ea20008000a00 */
[----:B------:R-:W-:Y:S01]  /*51f0*/  LOP3.LUT R92, R94, 0x2, RZ, 0xc0, !PT ;  /* 0x000000025e5c7812 */ /* 0x000fe200078ec0ff */
[----:B------:R-:W-:Y:S01]  /*5200*/  IMAD.MOV.U32 R90, RZ, RZ, 0x1 ;  /* 0x00000001ff5a7424 */ /* 0x000fe200078e00ff */
[----:B------:R-:W-:Y:S01]  /*5210*/  LOP3.LUT R93, R6, 0x18, R93, 0xf8, !PT ;  /* 0x00000018065d7812 */ /* 0x000fe200078ef85d */
[----:B------:R-:W-:Y:S01]  /*5220*/  UIADD3 UR4, UPT, UPT, UR44, 0x200, URZ ;  /* 0x000002002c047890 */ /* 0x000fe2000fffe0ff */
[----:B------:R-:W3:Y:S01]  /*5230*/  LDC.64 R76, c[0x0][0x8a8] ;  /* 0x00022a00ff4c7b82 */ /* 0x000ee20000000a00 */
[----:B------:R-:W-:Y:S01]  /*5240*/  LOP3.LUT R37, R37, 0x600000, RZ, 0xc0, !PT ;  /* 0x0060000025257812 */ /* 0x000fe200078ec0ff */
[----:B------:R-:W-:Y:S01]  /*5250*/  IMAD.MOV.U32 R36, RZ, RZ, RZ ;  /* 0x000000ffff247224 */ /* 0x000fe200078e00ff */
[----:B------:R-:W-:-:S02]  /*5260*/  LOP3.LUT R93, R93, 0xf20, R2, 0xf8, !PT ;  /* 0x00000f205d5d7812 */ /* 0x000fc400078ef802 */
[----:B------:R-:W-:Y:S01]  /*5270*/  CS2R R88, SRZ ;  /* 0x0000000000587805 */ /* 0x000fe2000001ff00 */
[----:B------:R-:W-:Y:S01]  /*5280*/  IMAD.U32 R84, RZ, RZ, UR4 ;  /* 0x00000004ff547e24 */ /* 0x000fe2000f8e00ff */
[----:B------:R-:W-:Y:S01]  /*5290*/  LOP3.LUT R94, R94, 0x4, RZ, 0xc0, !PT ;  /* 0x000000045e5e7812 */ /* 0x000fe200078ec0ff */
[----:B------:R-:W4:Y:S01]  /*52a0*/  LDCU UR60, c[0x0][0x370] ;  /* 0x00006e00ff3c77ac */ /* 0x000f220008000800 */
[----:B------:R-:W4:Y:S02]  /*52b0*/  LDS R0, [UR44+0x150] ;  /* 0x0001502cff007984 */ /* 0x000f240008000800 */
[----:B------:R-:W-:Y:S01]  /*52c0*/  LEA R93, R93, R84, 0x1 ;  /* 0x000000545d5d7211 */ /* 0x000fe200078e08ff */
[----:B------:R-:W1:Y:S01]  /*52d0*/  LDCU UR43, c[0x0][0xb0c] ;  /* 0x00016180ff2b77ac */ /* 0x000e620008000800 */
[----:B--2---:R-:W-:Y:S01]  /*52e0*/  IMAD.U32 R97, RZ, RZ, UR6 ;  /* 0x00000006ff617e24 */ /* 0x004fe2000f8e00ff */
[----:B------:R-:W-:Y:S02]  /*52f0*/  MOV R96, UR7 ;  /* 0x0000000700607c02 */ /* 0x000fe40008000f00 */
[--C-:B------:R-:W-:Y:S01]  /*5300*/  IMAD R92, R92, -0x10, R93.reuse ;  /* 0xfffffff05c5c7824 */ /* 0x100fe200078e025d */
[----:B------:R-:W2:Y:S01]  /*5310*/  LDCU UR39, c[0x0][0xb30] ;  /* 0x00016600ff2777ac */ /* 0x000ea20008000800 */
[----:B------:R-:W-:Y:S01]  /*5320*/  IMAD R91, R94, -0x10, R93 ;  /* 0xfffffff05e5b7824 */ /* 0x000fe200078e025d */
[----:B------:R-:W1:Y:S01]  /*5330*/  LDCU.64 UR54, c[0x0][0x888] ;  /* 0x00011100ff3677ac */ /* 0x000e620008000a00 */
[----:B------:R-:W1:Y:S01]  /*5340*/  LDCU.64 UR40, c[0x0][0xb28] ;  /* 0x00016500ff2877ac */ /* 0x000e620008000a00 */
[----:B------:R-:W1:Y:S01]  /*5350*/  LDCU.128 UR56, c[0x0][0xb10] ;  /* 0x00016200ff3877ac */ /* 0x000e620008000c00 */
[----:B------:R-:W1:Y:S01]  /*5360*/  LDCU UR53, c[0x0][0x374] ;  /* 0x00006e80ff3577ac */ /* 0x000e620008000800 */
[----:B------:R-:W-:Y:S01]  /*5370*/  UMOV UR52, URZ ;  /* 0x000000ff00347c82 */ /* 0x000fe20008000000 */
[----:B------:R-:W-:Y:S01]  /*5380*/  UMOV UR46, URZ ;  /* 0x000000ff002e7c82 */ /* 0x000fe20008000000 */
[----:B-1234-:R-:W-:-:S07]  /*5390*/  IMAD.IADD R37, R0, 0x1, R37 ;  /* 0x0000000100257824 */ /* 0x01efce00078e0225 */
.L_x_134:
[----:B------:R-:W-:Y:S02]  /*53a0*/  LEA R3, R86, UR44, 0x3 ;  /* 0x0000002c56037c11 */ /* 0x000fe4000f8e18ff */
[----:B------:R-:W-:Y:S02]  /*53b0*/  SHF.L.U32 R0, R88, 0x1f, RZ ;  /* 0x0000001f58007819 */ /* 0x000fe400000006ff */
[----:B------:R-:W-:Y:S02]  /*53c0*/  LEA R5, R86, UR44, 0x4 ;  /* 0x0000002c56057c11 */ /* 0x000fe4000f8e20ff */
[----:B-1----:R-:W1:Y:S02]  /*53d0*/  SYNCS.PHASECHK.TRANS64.TRYWAIT P0, [R3+URZ+0xa0], R0 ;  /* 0x0000a000030075a7 */ /* 0x002e6400080011ff */
[----:B-12---:R-:W-:Y:S05]  /*53e0*/  @!P0 BRA `(.L_x_91) ;  /* 0x0000004c00048947 */ /* 0x006fea0003800000 */
.L_x_184:
        /* <DEDUP_REMOVED lines=11> */
[----:B------:R-:W-:Y:S01]  /*54a0*/  PLOP3.LUT P0, PT, PT, PT, UP1, 0x80, 0x8 ;  /* 0x000000000008781c */ /* 0x000fe20003f0f018 */
[----:B------:R-:W-:Y:S11]  /*54b0*/  UP2UR UR62, UPR, URZ, 0x2 ;  /* 0x00000002ff3e7883 */ /* 0x000ff60008000000 */
[----:B------:R-:W-:Y:S01]  /*54c0*/  @!UPT UIADD3 URZ, UPT, UPT, URZ, URZ, URZ ;  /* 0x000000fffffff290 */ /* 0x000fe2000fffe0ff */
[----:B-1----:R-:W-:Y:S02]  /*54d0*/  @P0 SHF.R.U32.HI R0, RZ, 0x10, R5 ;  /* 0x00000010ff000819 */ /* 0x002fe40000011605 */
        /* <DEDUP_REMOVED lines=12> */
[----:B------:R-:W2:Y:S01]  /*55a0*/  LDCU UR12, c[0x0][0xb20] ;  /* 0x00016400ff0c77ac */ /* 0x000ea20008000800 */
[----:B------:R-:W-:Y:S02]  /*55b0*/  UIMAD.WIDE.U32 UR4, UR53, UR59, URZ ;  /* 0x0000003b350472a5 */ /* 0x000fe4000f8e00ff */
[----:B------:R-:W-:Y:S02]  /*55c0*/  UIMAD.WIDE.U32 UR6, UR60, UR56, URZ ;  /* 0x000000383c0672a5 */ /* 0x000fe4000f8e00ff */
[----:B------:R-:W-:Y:S02]  /*55d0*/  UISETP.NE.AND UP0, UPT, UR58, 0x1, UPT ;  /* 0x000000013a00788c */ /* 0x000fe4000bf05270 */
[----:B------:R-:W-:Y:S02]  /*55e0*/  UIMAD.WIDE.U32 UR8, UR37, UR59, URZ ;  /* 0x0000003b250872a5 */ /* 0x000fe4000f8e00ff */
[----:B------:R-:W-:Y:S02]  /*55f0*/  UIMAD.WIDE.U32 UR10, UR38, UR56, URZ ;  /* 0x00000038260a72a5 */ /* 0x000fe4000f8e00ff */
[----:B------:R-:W-:Y:S02]  /*5600*/  UISETP.NE.AND UP1, UPT, UR43, 0x1, UPT ;  /* 0x000000012b00788c */ /* 0x000fe4000bf25270 */
[----:B------:R-:W-:Y:S01]  /*5610*/  UISETP.NE.AND UP2, UPT, UR42, 0x1, UPT ;  /* 0x000000012a00788c */ /* 0x000fe2000bf45270 */
[----:B------:R-:W-:Y:S02]  /*5620*/  UMOV UR4, UR5 ;  /* 0x0000000500047c82 */ /* 0x000fe40008000000 */
[----:B--2---:R-:W-:Y:S03]  /*5630*/  USHF.R.U32.HI UR5, URZ, UR12, UR4 ;  /* 0x0000000cff057299 */ /* 0x004fe60008011604 */
[----:B------:R-:W-:Y:S02]  /*5640*/  UMOV UR4, UR7 ;  /* 0x0000000700047c82 */ /* 0x000fe40008000000 */
[----:B------:R-:W-:Y:S02]  /*5650*/  USHF.R.U32.HI UR7, URZ, UR57, UR4 ;  /* 0x00000039ff077299 */ /* 0x000fe40008011604 */
[----:B------:R-:W-:Y:S02]  /*5660*/  USEL UR4, UR53, UR5, !UP0 ;  /* 0x0000000535047287 */ /* 0x000fe4000c000000 */
[----:B------:R-:W-:Y:S01]  /*5670*/  USEL UR7, UR60, UR7, !UP1 ;  /* 0x000000073c077287 */ /* 0x000fe2000c800000 */
[----:B------:R-:W-:Y:S01]  /*5680*/  UMOV UR5, UR9 ;  /* 0x0000000900057c82 */ /* 0x000fe20008000000 */
[----:B------:R-:W-:Y:S02]  /*5690*/  UIMAD.WIDE.U32 UR8, UR4, UR40, URZ ;  /* 0x00000028040872a5 */ /* 0x000fe4000f8e00ff */
[----:B------:R-:W-:Y:S03]  /*56a0*/  USHF.R.U32.HI UR6, URZ, UR12, UR5 ;  /* 0x0000000cff067299 */ /* 0x000fe60008011605 */
[----:B------:R-:W-:Y:S01]  /*56b0*/  UMOV UR5, UR11 ;  /* 0x0000000b00057c82 */ /* 0x000fe20008000000 */
[----:B------:R-:W-:Y:S02]  /*56c0*/  UIMAD.WIDE.U32 UR10, UR7, UR40, URZ ;  /* 0x00000028070a72a5 */ /* 0x000fe4000f8e00ff */
[----:B------:R-:W-:Y:S02]  /*56d0*/  USHF.R.U32.HI UR12, URZ, UR57, UR5 ;  /* 0x00000039ff0c7299 */ /* 0x000fe40008011605 */
[----:B------:R-:W-:Y:S01]  /*56e0*/  USEL UR6, UR37, UR6, !UP0 ;  /* 0x0000000625067287 */ /* 0x000fe2000c000000 */
[----:B------:R-:W-:Y:S02]  /*56f0*/  UMOV UR5, UR9 ;  /* 0x0000000900057c82 */ /* 0x000fe40008000000 */
[----:B------:R-:W-:Y:S01]  /*5700*/  UMOV UR10, UR11 ;  /* 0x0000000b000a7c82 */ /* 0x000fe20008000000 */
[----:B------:R-:W-:Y:S02]  /*5710*/  @UP2 USHF.R.U32.HI UR4, URZ, UR41, UR5 ;  /* 0x00000029ff042299 */ /* 0x000fe40008011605 */
[----:B------:R-:W-:Y:S02]  /*5720*/  @UP2 USHF.R.U32.HI UR7, URZ, UR41, UR10 ;  /* 0x00000029ff072299 */ /* 0x000fe4000801160a */
[----:B------:R-:W-:Y:S02]  /*5730*/  UIMAD UR4, UR42, UR4, URZ ;  /* 0x000000042a0472a4 */ /* 0x000fe4000f8e02ff */
        /* <DEDUP_REMOVED lines=8> */
[----:B------:R-:W-:Y:S02]  /*57c0*/  USEL UR11, UR6, UR4, !UP2 ;  /* 0x00000004060b7287 */ /* 0x000fe4000d000000 */
[----:B------:R-:W-:Y:S02]  /*57d0*/  UIADD3 UR8, UPT, UPT, -UR5, URZ, URZ ;  /* 0x000000ff05087290 */ /* 0x000fe4000fffe1ff */
[----:B------:R-:W-:Y:S01]  /*57e0*/  UIADD3 UR10, UPT, UPT, -UR11, URZ, URZ ;  /* 0x000000ff0b0a7290 */ /* 0x000fe2000fffe1ff */
[----:B------:R-:W-:Y:S01]  /*57f0*/  @!UP0 UMOV UR4, UR9 ;  /* 0x0000000900048c82 */ /* 0x000fe20008000000 */
[----:B------:R-:W-:Y:S02]  /*5800*/  UIADD3 UR9, UPT, UPT, -UR6, URZ, URZ ;  /* 0x000000ff06097290 */ /* 0x000fe4000fffe1ff */
[----:B------:R-:W-:Y:S02]  /*5810*/  @!UP0 USHF.R.U32.HI UR4, URZ, UR41, UR4 ;  /* 0x00000029ff048299 */ /* 0x000fe40008011604 */
[----:B------:R-:W-:Y:S02]  /*5820*/  UIMAD UR10, UR42, UR10, UR6 ;  /* 0x0000000a2a0a72a4 */ /* 0x000fe4000f8e0206 */
[----:B------:R-:W-:Y:S04]  /*5830*/  @!UP0 USEL UR4, UR5, UR4, !UP2 ;  /* 0x0000000405048287 */ /* 0x000fe8000d000000 */
[----:B------:R-:W-:Y:S02]  /*5840*/  @!UP0 UIMAD UR10, UR7, UR10, UR4 ;  /* 0x0000000a070a82a4 */ /* 0x000fe4000f8e0204 */
[----:B------:R-:W-:Y:S02]  /*5850*/  @!UP0 UIADD3 UR11, UPT, UPT, UR11, -UR4, URZ ;  /* 0x800000040b0b8290 */ /* 0x000fe4000fffe0ff */
[----:B------:R-:W-:Y:S02]  /*5860*/  UIMAD UR7, UR43, UR8, UR38 ;  /* 0x000000082b0772a4 */ /* 0x000fe4000f8e0226 */
[----:B------:R-:W-:Y:S02]  /*5870*/  @!UP0 UIMAD UR6, UR11, UR42, UR5 ;  /* 0x0000002a0b0682a4 */ /* 0x000fe4000f8e0205 */
[----:B------:R-:W-:Y:S01]  /*5880*/  UIMAD UR4, UR58, UR9, UR37 ;  /* 0x000000093a0472a4 */ /* 0x000fe2000f8e0225 */
[----:B------:R-:W-:Y:S02]  /*5890*/  @!UP0 UMOV UR5, UR10 ;  /* 0x0000000a00058c82 */ /* 0x000fe40008000000 */
[----:B------:R-:W-:Y:S02]  /*58a0*/  UIMAD UR38, UR5, UR43, UR7 ;  /* 0x0000002b052672a4 */ /* 0x000fe4000f8e0207 */
[----:B------:R-:W-:Y:S11]  /*58b0*/  UIMAD UR37, UR6, UR58, UR4 ;  /* 0x0000003a062572a4 */ /* 0x000ff6000f8e0204 */
[----:B------:R-:W-:Y:S01]  /*58c0*/  @!UPT UIADD3 URZ, UPT, UPT, URZ, URZ, URZ ;  /* 0x000000fffffff290 */ /* 0x000fe2000fffe0ff */
.L_x_92:
[----:B------:R-:W-:Y:S01]  /*58d0*/  UISETP.NE.AND UP0, UPT, UR39, 0x1, UPT ;  /* 0x000000012700788c */ /* 0x000fe2000bf05270 */
[----:B------:R-:W-:Y:S01]  /*58e0*/  LOP3.LUT P0, RZ, R84, 0x1b0, RZ, 0xc0, !PT ;  /* 0x000001b054ff7812 */ /* 0x000fe2000780c0ff */
[----:B------:R-:W-:Y:S01]  /*58f0*/  USHF.L.U32 UR50, UR16, 0x7, URZ ;  /* 0x0000000710327899 */ /* 0x000fe200080006ff */
[----:B------:R-:W-:Y:S01]  /*5900*/  BSSY.RECONVERGENT B6, `(.L_x_93) ;  /* 0x0000034000067945 */ /* 0x000fe20003800200 */
[----:B------:R-:W-:Y:S01]  /*5910*/  USHF.L.U32 UR49, UR20, 0x7, URZ ;  /* 0x0000000714317899 */ /* 0x000fe200080006ff */
[----:B------:R-:W-:Y:S06]  /*5920*/  IADD3 R86, PT, PT, R86, 0x1, RZ ;  /* 0x0000000156567810 */ /* 0x000fec0007ffe0ff */
[----:B------:R-:W2:Y:S01]  /*5930*/  @!UP0 LDCU.128 UR12, c[0x0][0xb10] ;  /* 0x00016200ff0c87ac */ /* 0x000ea20008000c00 */
[----:B------:R-:W3:Y:S01]  /*5940*/  @!UP0 LDCU UR5, c[0x0][0xb0c] ;  /* 0x00016180ff0587ac */ /* 0x000ee20008000800 */
[----:B------:R-:W4:Y:S01]  /*5950*/  @!UP0 LDCU UR10, c[0x0][0xb20] ;  /* 0x00016400ff0a87ac */ /* 0x000f220008000800 */
[----:B--2---:R-:W-:Y:S02]  /*5960*/  UIMAD.WIDE.U32 UR8, UR38, UR12, URZ ;  /* 0x0000000c260872a5 */ /* 0x004fe4000f8e00ff */
[----:B------:R-:W-:Y:S02]  /*5970*/  UIMAD.WIDE.U32 UR6, UR37, UR15, URZ ;  /* 0x0000000f250672a5 */ /* 0x000fe4000f8e00ff */
[----:B------:R-:W-:Y:S03]  /*5980*/  @!UP0 UISETP.NE.AND UP1, UPT, UR14, 0x1, UPT ;  /* 0x000000010e00888c */ /* 0x000fe6000bf25270 */
[----:B------:R-:W-:Y:S01]  /*5990*/  @!UP0 UMOV UR4, UR9 ;  /* 0x0000000900048c82 */ /* 0x000fe20008000000 */
[----:B---3--:R-:W-:Y:S02]  /*59a0*/  @!UP0 UISETP.NE.AND UP2, UPT, UR5, 0x1, UPT ;  /* 0x000000010500888c */ /* 0x008fe4000bf45270 */
[----:B------:R-:W-:Y:S01]  /*59b0*/  @!UP0 USHF.R.U32.HI UR4, URZ, UR13, UR4 ;  /* 0x0000000dff048299 */ /* 0x000fe20008011604 */
[----:B------:R-:W-:Y:S02]  /*59c0*/  @!UP0 UMOV UR6, UR7 ;  /* 0x0000000700068c82 */ /* 0x000fe40008000000 */
[----:B----4-:R-:W-:Y:S02]  /*59d0*/  @!UP0 USHF.R.U32.HI UR6, URZ, UR10, UR6 ;  /* 0x0000000aff068299 */ /* 0x010fe40008011606 */
[----:B------:R-:W-:Y:S02]  /*59e0*/  @!UP0 USEL UR7, UR38, UR4, !UP2 ;  /* 0x0000000426078287 */ /* 0x000fe4000d000000 */
[----:B------:R-:W-:Y:S04]  /*59f0*/  @!UP0 USEL UR6, UR37, UR6, !UP1 ;  /* 0x0000000625068287 */ /* 0x000fe8000c800000 */
[----:B------:R-:W-:Y:S02]  /*5a00*/  @!UP0 UIADD3 UR4, UPT, UPT, -UR7, UR6, URZ ;  /* 0x0000000607048290 */ /* 0x000fe4000fffe1ff */
[----:B------:R-:W-:Y:S02]  /*5a10*/  @!UP0 UIADD3 UR6, UPT, UPT, UR7, -UR6, URZ ;  /* 0x8000000607068290 */ /* 0x000fe4000fffe0ff */
[----:B------:R-:W-:Y:S02]  /*5a20*/  @!UP0 UIMAD UR38, UR4, UR5, UR38 ;  /* 0x00000005042682a4 */ /* 0x000fe4000f8e0226 */
[----:B------:R-:W-:Y:S01]  /*5a30*/  @!UP0 UIMAD UR37, UR6, UR14, UR37 ;  /* 0x0000000e062582a4 */ /* 0x000fe2000f8e0225 */
[----:B------:R-:W-:Y:S11]  /*5a40*/  @!P0 BRA `(.L_x_94) ;  /* 0x00000000007c8947 */ /* 0x000ff60003800000 */
[----:B------:R-:W2:Y:S01]  /*5a50*/  LDCU.64 UR8, c[0x4][0x80] ;  /* 0x01001000ff0877ac */ /* 0x000ea20008000a00 */
[----:B------:R-:W-:Y:S01]  /*5a60*/  MOV R2, 0x0 ;  /* 0x0000000000027802 */ /* 0x000fe20000000f00 */
[----:B------:R-:W-:Y:S02]  /*5a70*/  HFMA2 R12, -RZ, RZ, 0, 5.9604644775390625e-08 ;  /* 0x00000001ff0c7431 */ /* 0x000fe400000001ff */
[----:B------:R-:W-:Y:S01]  /*5a80*/  IMAD.MOV.U32 R8, RZ, RZ, 0x70 ;  /* 0x00000070ff087424 */ /* 0x000fe200078e00ff */
[----:B------:R3:W4:Y:S01]  /*5a90*/  LDC.64 R14, c[0x4][R2] ;  /* 0x01000000020e7b82 */ /* 0x0007220000000a00 */
[----:B------:R-:W1:Y:S01]  /*5aa0*/  LDCU.64 UR6, c[0x4][0x88] ;  /* 0x01001100ff0677ac */ /* 0x000e620008000a00 */
[----:B------:R-:W-:Y:S01]  /*5ab0*/  IMAD.MOV.U32 R13, RZ, RZ, RZ ;  /* 0x000000ffff0d7224 */ /* 0x000fe200078e00ff */
[----:B------:R-:W1:Y:S01]  /*5ac0*/  LDCU.64 UR4, c[0x4][0x8] ;  /* 0x01000100ff0477ac */ /* 0x000e620008000a00 */
[----:B--2---:R-:W-:Y:S01]  /*5ad0*/  MOV R5, UR9 ;  /* 0x0000000900057c02 */ /* 0x004fe20008000f00 */
[----:B------:R-:W-:Y:S01]  /*5ae0*/  IMAD.U32 R4, RZ, RZ, UR8 ;  /* 0x00000008ff047e24 */ /* 0x000fe2000f8e00ff */
[----:B-1----:R-:W-:Y:S01]  /*5af0*/  MOV R7, UR7 ;  /* 0x0000000700077c02 */ /* 0x002fe20008000f00 */
[----:B------:R-:W-:Y:S01]  /*5b00*/  IMAD.U32 R6, RZ, RZ, UR6 ;  /* 0x00000006ff067e24 */ /* 0x000fe2000f8e00ff */
[----:B------:R-:W-:Y:S01]  /*5b10*/  MOV R11, UR5 ;  /* 0x00000005000b7c02 */ /* 0x000fe20008000f00 */
[----:B------:R-:W-:Y:S02]  /*5b20*/  IMAD.U32 R10, RZ, RZ, UR4 ;  /* 0x00000004ff0a7e24 */ /* 0x000fe4000f8e00ff */
[----:B------:R-:W-:Y:S07]  /*5b30*/  LEPC R20, `(.L_x_95) ;  /* 0x000000001014794e */ /* 0x000fee0000000000 */
[----:B---345:R-:W-:Y:S05]  /*5b40*/  CALL.ABS.NOINC R14 ;  /* 0x000000000e007343 */ /* 0x038fea0003c00000 */
.L_x_95:
[----:B------:R-:W1:Y:S01]  /*5b50*/  LDCU.64 UR8, c[0x4][0x80] ;  /* 0x01001000ff0877ac */ /* 0x000e620008000a00 */
[----:B------:R-:W2:Y:S01]  /*5b60*/  LDC.64 R2, c[0x4][R2] ;  /* 0x0100000002027b82 */ /* 0x000ea20000000a00 */
[----:B------:R-:W-:Y:S02]  /*5b70*/  HFMA2 R12, -RZ, RZ, 0, 5.9604644775390625e-08 ;  /* 0x00000001ff0c7431 */ /* 0x000fe400000001ff */
[----:B------:R-:W-:Y:S02]  /*5b80*/  IMAD.MOV.U32 R8, RZ, RZ, 0x70 ;  /* 0x00000070ff087424 */ /* 0x000fe400078e00ff */
[----:B------:R-:W-:Y:S01]  /*5b90*/  IMAD.MOV.U32 R13, RZ, RZ, RZ ;  /* 0x000000ffff0d7224 */ /* 0x000fe200078e00ff */
[----:B------:R-:W3:Y:S01]  /*5ba0*/  LDCU.64 UR6, c[0x4][0x88] ;  /* 0x01001100ff0677ac */ /* 0x000ee20008000a00 */
[----:B------:R-:W4:Y:S01]  /*5bb0*/  LDCU.64 UR4, c[0x4][0x8] ;  /* 0x01000100ff0477ac */ /* 0x000f220008000a00 */
[----:B-1----:R-:W-:Y:S02]  /*5bc0*/  MOV R4, UR8 ;  /* 0x0000000800047c02 */ /* 0x002fe40008000f00 */
[----:B------:R-:W-:Y:S02]  /*5bd0*/  MOV R5, UR9 ;  /* 0x0000000900057c02 */ /* 0x000fe40008000f00 */
[----:B---3--:R-:W-:Y:S01]  /*5be0*/  MOV R7, UR7 ;  /* 0x0000000700077c02 */ /* 0x008fe20008000f00 */
[----:B------:R-:W-:Y:S01]  /*5bf0*/  IMAD.U32 R6, RZ, RZ, UR6 ;  /* 0x00000006ff067e24 */ /* 0x000fe2000f8e00ff */
[----:B----4-:R-:W-:Y:S01]  /*5c00*/  MOV R11, UR5 ;  /* 0x00000005000b7c02 */ /* 0x010fe20008000f00 */
[----:B------:R-:W-:Y:S02]  /*5c10*/  IMAD.U32 R10, RZ, RZ, UR4 ;  /* 0x00000004ff0a7e24 */ /* 0x000fe4000f8e00ff */
[----:B------:R-:W-:Y:S07]  /*5c20*/  LEPC R20, `(.L_x_94) ;  /* 0x000000001014794e */ /* 0x000fee0000000000 */
[----:B--2---:R-:W-:Y:S05]  /*5c30*/  CALL.ABS.NOINC R2 ;  /* 0x0000000002007343 */ /* 0x004fea0003c00000 */
.L_x_94:
[----:B------:R-:W-:Y:S05]  /*5c40*/  BSYNC.RECONVERGENT B6 ;  /* 0x0000000000067941 */ /* 0x000fea0003800200 */
.L_x_93:
[----:B------:R-:W-:Y:S02]  /*5c50*/  R2UR UR6, R83 ;  /* 0x00000000530672ca */ /* 0x000fe400000e0000 */
[----:B------:R-:W-:Y:S02]  /*5c60*/  R2UR UR5, R97 ;  /* 0x00000000610572ca */ /* 0x000fe400000e0000 */
[----:B------:R-:W-:Y:S02]  /*5c70*/  R2UR UR4, R96 ;  /* 0x00000000600472ca */ /* 0x000fe400000e0000 */
[----:B------:R-:W-:Y:S02]  /*5c80*/  ISETP.NE.U32.AND P4, PT, R78, RZ, PT ;  /* 0x000000ff4e00720c */ /* 0x000fe40003f85070 */
[----:B------:R-:W-:Y:S02]  /*5c90*/  ISETP.NE.U32.AND P2, PT, RZ, UR54, PT ;  /* 0x00000036ff007c0c */ /* 0x000fe4000bf45070 */
[----:B------:R-:W-:Y:S02]  /*5ca0*/  ISETP.NE.AND.EX P4, PT, R79, RZ, PT, P4 ;  /* 0x000000ff4f00720c */ /* 0x000fe40003f85340 */
[----:B------:R-:W-:Y:S01]  /*5cb0*/  ISETP.NE.AND.EX P2, PT, RZ, UR55, PT, P2 ;  /* 0x00000037ff007c0c */ /* 0x000fe2000bf45320 */
[----:B------:R-:W-:Y:S02]  /*5cc0*/  UISETP.NE.AND UP2, UPT, UR6, URZ, UPT ;  /* 0x000000ff0600728c */ /* 0x000fe4000bf45270 */
[----:B------:R-:W-:Y:S04]  /*5cd0*/  UISETP.NE.U32.AND UP0, UPT, UR5, URZ, UPT ;  /* 0x000000ff0500728c */ /* 0x000fe8000bf05070 */
[----:B------:R-:W-:Y:S01]  /*5ce0*/  UISETP.NE.AND.EX UP1, UPT, UR4, URZ, UPT, UP0 ;  /* 0x000000ff0400728c */ /* 0x000fe2000bf25300 */
[----:B------:R-:W-:Y:S01]  /*5cf0*/  PLOP3.LUT P1, PT, PT, PT, UP2, 0x80, 0x8 ;  /* 0x000000000008781c */ /* 0x000fe20003f2f028 */
[----:B------:R-:W-:Y:S03]  /*5d00*/  UPLOP3.LUT UP0, UPT, UPT, UPT, UPT, 0x40, 0x4 ;  /* 0x000000000004789c */ /* 0x000fe60003f0e870 */
[----:B------:R-:W-:Y:S06]  /*5d10*/  @UP2 UPLOP3.LUT UP0, UPT, UPT, UPT, UP1, 0x80, 0x8 ;  /* 0x000000000008289c */ /* 0x000fec0003f0f010 */
[----:B------:R-:W-:Y:S01]  /*5d20*/  PLOP3.LUT P0, PT, PT, PT, UP0, 0x80, 0x8 ;  /* 0x000000000008781c */ /* 0x000fe20003f0f008 */
[----:B------:R-:W-:Y:S01]  /*5d30*/  @!UPT UIADD3 URZ, UPT, UPT, URZ, URZ, URZ ;  /* 0x000000fffffff290 */ /* 0x000fe2000fffe0ff */
[----:B------:R-:W-:Y:S11]  /*5d40*/  BRA.U !UP1, `(.L_x_96) ;  /* 0x0000000109407547 */ /* 0x000ff6000b800000 */
[----:B------:R-:W-:Y:S01]  /*5d50*/  UISETP.NE.U32.AND UP0, UPT, UR54, URZ, UPT ;  /* 0x000000ff3600728c */ /* 0x000fe2000bf05070 */
[----:B------:R-:W-:Y:S01]  /*5d60*/  R2UR UR6, R97 ;  /* 0x00000000610672ca */ /* 0x000fe200000e0000 */
[----:B------:R-:W2:Y:S01]  /*5d70*/  LDCU.64 UR8, c[0x0][0x358] ;  /* 0x00006b00ff0877ac */ /* 0x000ea20008000a00 */
[----:B------:R-:W-:Y:S02]  /*5d80*/  HFMA2 R80, -RZ, RZ, 0, 5.9604644775390625e-08 ;  /* 0x00000001ff507431 */ /* 0x000fe400000001ff */
[----:B-1----:R-:W-:Y:S01]  /*5d90*/  IMAD.MOV.U32 R0, RZ, RZ, 0x1 ;  /* 0x00000001ff007424 */ /* 0x002fe200078e00ff */
[----:B------:R-:W-:Y:S06]  /*5da0*/  UISETP.NE.AND.EX UP0, UPT, UR55, URZ, UPT, UP0 ;  /* 0x000000ff3700728c */ /* 0x000fec000bf05300 */
[----:B------:R-:W-:Y:S05]  /*5db0*/  PLOP3.LUT P3, PT, PT, PT, UP0, 0x80, 0x8 ;  /* 0x000000000008781c */ /* 0x000fea0003f6f008 */
[----:B------:R-:W1:Y:S01]  /*5dc0*/  @UP0 LDCU.64 UR4, c[0x0][0x888] ;  /* 0x00011100ff0407ac */ /* 0x000e620008000a00 */
[----:B------:R-:W-:Y:S07]  /*5dd0*/  @UP0 UIMAD UR6, UR36, UR6, URZ ;  /* 0x00000006240602a4 */ /* 0x000fee000f8e02ff */
[----:B------:R-:W-:Y:S01]  /*5de0*/  @!P3 PRMT R80, R0, 0x7610, R80 ;  /* 0x000076100050b816 */ /* 0x000fe20000000050 */
[----:B-1----:R-:W-:Y:S06]  /*5df0*/  @UP0 UIMAD.WIDE UR4, UR6, 0x4, UR4 ;  /* 0x00000004060408a5 */ /* 0x002fec000f8e0204 */
[----:B------:R-:W-:Y:S02]  /*5e00*/  IMAD.U32 R2, RZ, RZ, UR4 ;  /* 0x00000004ff027e24 */ /* 0x000fe4000f8e00ff */
[----:B------:R-:W-:Y:S03]  /*5e10*/  IMAD.U32 R3, RZ, RZ, UR5 ;  /* 0x00000005ff037e24 */ /* 0x000fe6000f8e00ff */
[----:B------:R-:W1:Y:S02]  /*5e20*/  @!UP0 LDCU UR4, c[0x0][0x880] ;  /* 0x00011000ff0487ac */ /* 0x000e640008000800 */
[----:B--2--5:R2:W5:Y:S02]  /*5e30*/  @P3 LDG.E R41, desc[UR8][R2.64] ;  /* 0x0000000802293981 */ /* 0x024564000c1e1900 */
[----:B-12---:R-:W-:Y:S02]  /*5e40*/  @!P3 MOV R41, UR4 ;  /* 0x000000040029bc02 */ /* 0x006fe40008000f00 */
.L_x_96:
[----:B------:R-:W-:Y:S05]  /*5e50*/  @!P4 BRA `(.L_x_97) ;  /* 0x000000000024c947 */ /* 0x000fea0003800000 */
[----:B------:R-:W-:Y:S01]  /*5e60*/  ISETP.NE.U32.AND P3, PT, R76, RZ, PT ;  /* 0x000000ff4c00720c */ /* 0x000fe20003f65070 */
[----:B------:R-:W2:Y:S03]  /*5e70*/  LDCU.64 UR4, c[0x0][0x358] ;  /* 0x00006b00ff0477ac */ /* 0x000ea60008000a00 */
[----:B------:R-:W-:Y:S11]  /*5e80*/  ISETP.NE.AND.EX P3, PT, R77, RZ, PT, P3 ;  /* 0x000000ff4d00720c */ /* 0x000ff60003f65330 */
[----:B------:R-:W-:Y:S02]  /*5e90*/  @!UPT UIADD3 URZ, UPT, UPT, URZ, URZ, URZ ;  /* 0x000000fffffff290 */ /* 0x000fe4000fffe0ff */
[----:B------:R-:W3:Y:S01]  /*5ea0*/  @P3 LDC.64 R2, c[0x0][0x8a8] ;  /* 0x00022a00ff023b82 */ /* 0x000ee20000000a00 */
[----:B-1----:R-:W-:Y:S04]  /*5eb0*/  @P3 IMAD R0, R78, UR36, RZ ;  /* 0x000000244e003c24 */ /* 0x002fe8000f8e02ff */
[----:B---3--:R-:W-:Y:S05]  /*5ec0*/  @P3 IMAD.WIDE R2, R0, 0x4, R2 ;  /* 0x0000000400023825 */ /* 0x008fea00078e0202 */
[----:B--2--5:R2:W5:Y:S02]  /*5ed0*/  @P3 LDG.E R38, desc[UR4][R2.64] ;  /* 0x0000000402263981 */ /* 0x024564000c1e1900 */
[----:B--2---:R-:W3:Y:S02]  /*5ee0*/  @!P3 LDC R38, c[0x0][0x8a0] ;  /* 0x00022800ff26bb82 */ /* 0x004ee40000000800 */
.L_x_97:
[----:B-----5:R-:W-:Y:S01]  /*5ef0*/  FSETP.NEU.AND P3, PT, R41, RZ, PT ;  /* 0x000000ff2900720b */ /* 0x020fe20003f6d000 */
[----:B------:R-:W-:Y:S01]  /*5f00*/  BSSY B1, `(.L_x_98) ;  /* 0x0000039000017945 */ /* 0x000fe20003800000 */
[----:B------:R-:W-:Y:S01]  /*5f10*/  SEL R3, RZ, 0xffffffff, P2 ;  /* 0xffffffffff037807 */ /* 0x000fe20001000000 */
[----:B------:R-:W-:Y:S01]  /*5f20*/  IMAD.MOV.U32 R47, RZ, RZ, 0x1 ;  /* 0x00000001ff2f7424 */ /* 0x000fe200078e00ff */
[----:B------:R-:W-:Y:S01]  /*5f30*/  @P1 LOP3.LUT P2, RZ, R80, 0xff, RZ, 0xc0, !PT ;  /* 0x000000ff50ff1812 */ /* 0x000fe2000784c0ff */
[----:B------:R-:W-:Y:S01]  /*5f40*/  IMAD R39, R36, 0x80, R37 ;  /* 0x0000008024277824 */ /* 0x000fe200078e0225 */
[----:B------:R-:W-:Y:S01]  /*5f50*/  @P1 SEL R2, RZ, 0xffffffff, P3 ;  /* 0xffffffffff021807 */ /* 0x000fe20001800000 */
[----:B------:R-:W-:Y:S01]  /*5f60*/  IMAD R87, R94, -0x10, R92 ;  /* 0xfffffff05e577824 */ /* 0x000fe200078e025c */
[----:B------:R-:W-:Y:S01]  /*5f70*/  LOP3.LUT R90, R90, 0x1, RZ, 0x3c, !PT ;  /* 0x000000015a5a7812 */ /* 0x000fe200078e3cff */
[----:B------:R-:W-:Y:S01]  /*5f80*/  IMAD.MOV.U32 R46, RZ, RZ, RZ ;  /* 0x000000ffff2e7224 */ /* 0x000fe200078e00ff */
[----:B------:R-:W-:Y:S02]  /*5f90*/  @P0 SEL R2, R3, R2, !P2 ;  /* 0x0000000203020207 */ /* 0x000fe40005000000 */
[----:B------:R-:W-:Y:S02]  /*5fa0*/  CS2R R74, SRZ ;  /* 0x00000000004a7805 */ /* 0x000fe4000001ff00 */
[----:B------:R-:W-:Y:S02]  /*5fb0*/  LEA R99, R36, UR44, 0x3 ;  /* 0x0000002c24637c11 */ /* 0x000fe4000f8e18ff */
[----:B------:R-:W-:Y:S02]  /*5fc0*/  CS2R R72, SRZ ;  /* 0x0000000000487805 */ /* 0x000fe4000001ff00 */
[----:B------:R-:W-:Y:S02]  /*5fd0*/  @P1 LOP3.LUT R2, R2, 0x1, RZ, 0xc0, !PT ;  /* 0x0000000102021812 */ /* 0x000fe400078ec0ff */
[----:B------:R-:W-:Y:S02]  /*5fe0*/  CS2R R66, SRZ ;  /* 0x0000000000427805 */ /* 0x000fe4000001ff00 */
[----:B-1----:R-:W-:Y:S02]  /*5ff0*/  SHF.L.U32 R0, R89, 0x1f, RZ ;  /* 0x0000001f59007819 */ /* 0x002fe400000006ff */
[----:B------:R-:W-:Y:S02]  /*6000*/  CS2R R64, SRZ ;  /* 0x0000000000407805 */ /* 0x000fe4000001ff00 */
[----:B------:R-:W-:Y:S02]  /*6010*/  ISETP.NE.U32.OR P5, PT, R2, 0x1, !P1 ;  /* 0x000000010200780c */ /* 0x000fe40004fa5470 */
[----:B------:R-:W-:Y:S02]  /*6020*/  CS2R R58, SRZ ;  /* 0x00000000003a7805 */ /* 0x000fe4000001ff00 */
[----:B------:R-:W-:Y:S02]  /*6030*/  PLOP3.LUT P2, PT, PT, PT, UP1, 0x80, 0x8 ;  /* 0x000000000008781c */ /* 0x000fe40003f4f018 */
[----:B------:R-:W-:Y:S02]  /*6040*/  CS2R R56, SRZ ;  /* 0x0000000000387805 */ /* 0x000fe4000001ff00 */
[----:B------:R-:W-:Y:S02]  /*6050*/  LOP3.LUT P4, R85, R80, 0xff, RZ, 0xc0, !PT ;  /* 0x000000ff50557812 */ /* 0x000fe4000788c0ff */
[----:B------:R-:W-:Y:S02]  /*6060*/  CS2R R50, SRZ ;  /* 0x0000000000327805 */ /* 0x000fe4000001ff00 */
[----:B------:R-:W-:Y:S02]  /*6070*/  SEL R2, RZ, 0xffffffff, P3 ;  /* 0xffffffffff027807 */ /* 0x000fe40001800000 */
[----:B------:R-:W-:Y:S02]  /*6080*/  CS2R R48, SRZ ;  /* 0x0000000000307805 */ /* 0x000fe4000001ff00 */
[----:B------:R-:W-:Y:S02]  /*6090*/  P2R R98, PR, RZ, 0x20 ;  /* 0x00000020ff627803 */ /* 0x000fe40000000000 */
[----:B------:R-:W-:Y:S02]  /*60a0*/  @P5 SHF.L.U32 R4, R90, 0x1f, RZ ;  /* 0x0000001f5a045819 */ /* 0x000fe400000006ff */
[----:B------:R-:W-:Y:S02]  /*60b0*/  @P2 SEL R2, R3, R2, !P4 ;  /* 0x0000000203022207 */ /* 0x000fe40006000000 */
[----:B------:R-:W1:Y:S02]  /*60c0*/  @P5 SYNCS.PHASECHK.TRANS64.TRYWAIT P1, [UR44+0x50], R4 ;  /* 0x00005004ff0055a7 */ /* 0x000e64000802112c */
[----:B------:R-:W-:Y:S04]  /*60d0*/  LOP3.LUT R2, R2, 0x1, RZ, 0xc0, !PT ;  /* 0x0000000102027812 */ /* 0x000fe800078ec0ff */
[----:B------:R-:W-:Y:S04]  /*60e0*/  ISETP.NE.U32.AND P2, PT, R2, 0x1, PT ;  /* 0x000000010200780c */ /* 0x000fe80003f45070 */
[----:B------:R-:W-:Y:S01]  /*60f0*/  P2R R60, PR, RZ, 0x4 ;  /* 0x00000004ff3c7803 */ /* 0x000fe20000000000 */
[----:B------:R2:W4:Y:S01]  /*6100*/  SYNCS.PHASECHK.TRANS64.TRYWAIT P0, [R99+URZ+0xc0], R0 ;  /* 0x0000c000630075a7 */ /* 0x00052200080011ff */
[----:B-1----:R-:W-:Y:S01]  /*6110*/  @P5 SEL R47, RZ, 0x1, !P1 ;  /* 0x00000001ff2f5807 */ /* 0x002fe20004800000 */
[----:B--2---:R-:W-:Y:S06]  /*6120*/  @!P5 BRA `(.L_x_99) ;  /* 0x000000000058d947 */ /* 0x004fec0003800000 */
[----:B------:R-:W-:Y:S01]  /*6130*/  IMAD.MOV.U32 R75, RZ, RZ, RZ ;  /* 0x000000ffff4b7224 */ /* 0x000fe200078e00ff */
[----:B------:R-:W-:Y:S01]  /*6140*/  ISETP.NE.AND P1, PT, R47, RZ, PT ;  /* 0x000000ff2f00720c */ /* 0x000fe20003f25270 */
[----:B------:R-:W-:Y:S01]  /*6150*/  BSSY B0, `(.L_x_100) ;  /* 0x000000c000007945 */ /* 0x000fe20003800000 */
[----:B------:R-:W-:Y:S02]  /*6160*/  CS2R R50, SRZ ;  /* 0x0000000000327805 */ /* 0x000fe4000001ff00 */
[----:B------:R-:W-:Y:S02]  /*6170*/  CS2R R48, SRZ ;  /* 0x0000000000307805 */ /* 0x000fe4000001ff00 */
[----:B------:R-:W-:Y:S02]  /*6180*/  CS2R R58, SRZ ;  /* 0x00000000003a7805 */ /* 0x000fe4000001ff00 */
[----:B------:R-:W-:Y:S02]  /*6190*/  CS2R R56, SRZ ;  /* 0x0000000000387805 */ /* 0x000fe4000001ff00 */
[----:B------:R-:W-:Y:S02]  /*61a0*/  CS2R R66, SRZ ;  /* 0x0000000000427805 */ /* 0x000fe4000001ff00 */
[----:B------:R-:W-:Y:S02]  /*61b0*/  CS2R R64, SRZ ;  /* 0x0000000000407805 */ /* 0x000fe4000001ff00 */
[----:B------:R-:W-:Y:S01]  /*61c0*/  CS2R R72, SRZ ;  /* 0x0000000000487805 */ /* 0x000fe2000001ff00 */
[----:B------:R-:W-:Y:S06]  /*61d0*/  @P1 BRA `(.L_x_101) ;  /* 0x00000000000c1947 */ /* 0x000fec0003800000 */
[----:B------:R-:W-:Y:S04]  /*61e0*/  SHF.L.U32 R3, R90, 0x1f, RZ ;  /* 0x0000001f5a037819 */ /* 0x000fe800000006ff */
[----:B------:R-:W1:Y:S02]  /*61f0*/  SYNCS.PHASECHK.TRANS64.TRYWAIT P1, [UR44+0x50], R3 ;  /* 0x00005003ff0075a7 */ /* 0x000e64000802112c */
[----:B-1----:R-:W-:Y:S05]  /*6200*/  @!P1 BRA `(.L_x_102) ;  /* 0x0000003c00909947 */ /* 0x002fea0003800000 */
.L_x_101:
[----:B------:R-:W-:Y:S05]  /*6210*/  BSYNC B0 ;  /* 0x0000000000007941 */ /* 0x000fea0003800000 */
.L_x_100:
[----:B------:R-:W-:Y:S01]  /*6220*/  ISETP.NE.AND P1, PT, R60, RZ, PT ;  /* 0x000000ff3c00720c */ /* 0x000fe20003f25270 */
[----:B------:R-:W-:Y:S11]  /*6230*/  HFMA2 R46, -RZ, RZ, 0, 5.9604644775390625e-08 ;  /* 0x00000001ff2e7431 */ /* 0x000ff600000001ff */
[----:B------:R-:W-:Y:S01]  /*6240*/  @!UPT UIADD3 URZ, UPT, UPT, URZ, URZ, URZ ;  /* 0x000000fffffff290 */ /* 0x000fe2000fffe0ff */
[----:B------:R2:W1:Y:S04]  /*6250*/  @P1 LDS.128 R48, [R93] ;  /* 0x000000005d301984 */ /* 0x0004680000000c00 */
[----:B------:R2:W1:Y:S04]  /*6260*/  @P1 LDS.128 R56, [R92+0x10] ;  /* 0x000010005c381984 */ /* 0x0004680000000c00 */
[----:B------:R2:W1:Y:S04]  /*6270*/  @P1 LDS.128 R64, [R91+0x20] ;  /* 0x000020005b401984 */ /* 0x0004680000000c00 */
[----:B------:R2:W1:Y:S02]  /*6280*/  @P1 LDS.128 R72, [R87+0x30] ;  /* 0x0000300057481984 */ /* 0x0004640000000c00 */
.L_x_99:
[----:B------:R-:W-:Y:S05]  /*6290*/  BSYNC B1 ;  /* 0x0000000000017941 */ /* 0x000fea0003800000 */
.L_x_98:
[----:B-1----:R-:W-:Y:S04]  /*62a0*/  SHF.R.U32.HI R2, RZ, 0x15, R39 ;  /* 0x00000015ff027819 */ /* 0x002fe80000011627 */
[----:B------:R-:W-:Y:S01]  /*62b0*/  LOP3.LUT P1, RZ, R2, 0x3, R81, 0x48, !PT ;  /* 0x0000000302ff7812 */ /* 0x000fe20007824851 */
[----:B------:R-:W-:Y:S01]  /*62c0*/  @!UPT UIADD3 URZ, UPT, UPT, URZ, URZ, URZ ;  /* 0x000000fffffff290 */ /* 0x000fe2000fffe0ff */
[----:B----4-:R-:W-:Y:S11]  /*62d0*/  @P0 BRA `(.L_x_103) ;  /* 0x0000000000080947 */ /* 0x010ff60003800000 */
[----:B------:R-:W1:Y:S02]  /*62e0*/  SYNCS.PHASECHK.TRANS64.TRYWAIT P0, [R99+URZ+0xc0], R0 ;  /* 0x0000c000630075a7 */ /* 0x000e6400080011ff */
[----:B-1----:R-:W-:Y:S05]  /*62f0*/  @!P0 BRA `(.L_x_104) ;  /* 0x0000003c006c8947 */ /* 0x002fea0003800000 */
.L_x_103:
[----:B------:R-:W-:Y:S05]  /*6300*/  @!P1 BRA `(.L_x_105) ;  /* 0x0000000000409947 */ /* 0x000fea0003800000 */
[----:B------:R-:W4:Y:S01]  /*6310*/  LDCU.64 UR8, c[0x4][0x70] ;  /* 0x01000e00ff0877ac */ /* 0x000f220008000a00 */
[----:B------:R-:W-:Y:S01]  /*6320*/  MOV R3, 0x0 ;  /* 0x0000000000037802 */ /* 0x000fe20000000f00 */
[----:B------:R-:W-:Y:S02]  /*6330*/  HFMA2 R12, -RZ, RZ, 0, 5.9604644775390625e-08 ;  /* 0x00000001ff0c7431 */ /* 0x000fe400000001ff */
[----:B------:R-:W-:Y:S02]  /*6340*/  IMAD.MOV.U32 R8, RZ, RZ, 0x192 ;  /* 0x00000192ff087424 */ /* 0x000fe400078e00ff */
[----:B------:R-:W-:Y:S01]  /*6350*/  IMAD.MOV.U32 R13, RZ, RZ, RZ ;  /* 0x000000ffff0d7224 */ /* 0x000fe200078e00ff */
[----:B------:R-:W5:Y:S01]  /*6360*/  LDCU.64 UR6, c[0x4][0x78] ;  /* 0x01000f00ff0677ac */ /* 0x000f620008000a00 */
[----:B------:R-:W1:Y:S01]  /*6370*/  LDC.64 R2, c[0x4][R3] ;  /* 0x0100000003027b82 */ /* 0x000e620000000a00 */
[----:B------:R-:W2:Y:S01]  /*6380*/  LDCU.64 UR4, c[0x4][0x10] ;  /* 0x01000200ff0477ac */ /* 0x000ea20008000a00 */
[----:B----4-:R-:W-:Y:S01]  /*6390*/  MOV R5, UR9 ;  /* 0x0000000900057c02 */ /* 0x010fe20008000f00 */
[----:B------:R-:W-:Y:S01]  /*63a0*/  IMAD.U32 R4, RZ, RZ, UR8 ;  /* 0x00000008ff047e24 */ /* 0x000fe2000f8e00ff */
[----:B-----5:R-:W-:Y:S01]  /*63b0*/  MOV R7, UR7 ;  /* 0x0000000700077c02 */ /* 0x020fe20008000f00 */
[----:B------:R-:W-:Y:S01]  /*63c0*/  IMAD.U32 R6, RZ, RZ, UR6 ;  /* 0x00000006ff067e24 */ /* 0x000fe2000f8e00ff */
[----:B--2---:R-:W-:Y:S01]  /*63d0*/  MOV R11, UR5 ;  /* 0x00000005000b7c02 */ /* 0x004fe20008000f00 */
[----:B------:R-:W-:Y:S02]  /*63e0*/  IMAD.U32 R10, RZ, RZ, UR4 ;  /* 0x00000004ff0a7e24 */ /* 0x000fe4000f8e00ff */
[----:B------:R-:W-:Y:S07]  /*63f0*/  LEPC R20, `(.L_x_105) ;  /* 0x000000001014794e */ /* 0x000fee0000000000 */
[----:B-1-3--:R-:W-:Y:S05]  /*6400*/  CALL.ABS.NOINC R2 ;  /* 0x0000000002007343 */ /* 0x00afea0003c00000 */
.L_x_105:
[----:B------:R-:W-:Y:S05]  /*6410*/  WARPSYNC.ALL ;  /* 0x0000000000007948 */ /* 0x000fea0003800000 */
[----:B------:R-:W-:Y:S01]  /*6420*/  R2UR UR4, R39 ;  /* 0x00000000270472ca */ /* 0x000fe200000e0000 */
[--C-:B------:R-:W-:Y:S01]  /*6430*/  HADD2.F32 R40, -RZ, R48.reuse.H0_H0 ;  /* 0x20000030ff287230 */ /* 0x100fe20000004100 */
[----:B------:R-:W-:Y:S01]  /*6440*/  ISETP.NE.AND P0, PT, R95, RZ, PT ;  /* 0x000000ff5f00720c */ /* 0x000fe20003f05270 */
[----:B------:R-:W-:Y:S01]  /*6450*/  HADD2.F32 R43, -RZ, R48.H1_H1 ;  /* 0x30000030ff2b7230 */ /* 0x000fe20000004100 */
[----:B------:R-:W-:Y:S01]  /*6460*/  BSSY.RECONVERGENT B0, `(.L_x_106) ;  /* 0x0000086000007945 */ /* 0x000fe20003800200 */
[----:B------:R-:W-:Y:S02]  /*6470*/  HADD2.F32 R42, -RZ, R49.H0_H0 ;  /* 0x20000031ff2a7230 */ /* 0x000fe40000004100 */
[----:B------:R-:W-:Y:S02]  /*6480*/  HADD2.F32 R45, -RZ, R51.H0_H0 ;  /* 0x20000033ff2d7230 */ /* 0x000fe40000004100 */
[----:B------:R-:W-:Y:S04]  /*6490*/  HADD2.F32 R44, -RZ, R75.H1_H1 ;  /* 0x3000004bff2c7230 */ /* 0x000fe80000004100 */
[----:B------:R-:W1:Y:S02]  /*64a0*/  LDTM.x32 R4, tmem[UR4] ;  /* 0x00000004000479ee */ /* 0x000e6400082c0000 */
[C---:B-1-3--:R-:W-:Y:S01]  /*64b0*/  FMUL R0, R38.reuse, R4 ;  /* 0x0000000426007220 */ /* 0x04afe20000400000 */
[C---:B------:R-:W-:Y:S01]  /*64c0*/  FMUL R2, R38.reuse, R5 ;  /* 0x0000000526027220 */ /* 0x040fe20000400000 */
[C---:B------:R-:W-:Y:S01]  /*64d0*/  FMUL R3, R38.reuse, R6 ;  /* 0x0000000626037220 */ /* 0x040fe20000400000 */
[C---:B------:R-:W-:Y:S01]  /*64e0*/  FMUL R7, R38.reuse, R7 ;  /* 0x0000000726077220 */ /* 0x040fe20000400000 */
[C---:B------:R-:W-:Y:S01]  /*64f0*/  FFMA R0, R41.reuse, R40, R0 ;  /* 0x0000002829007223 */ /* 0x040fe20000000000 */
[----:B------:R-:W-:Y:S02]  /*6500*/  HADD2.F32 R40, -RZ, R49.H1_H1 ;  /* 0x30000031ff287230 */ /* 0x000fe40000004100 */
[C---:B------:R-:W-:Y:S01]  /*6510*/  FFMA R2, R41.reuse, R43, R2 ;  /* 0x0000002b29027223 */ /* 0x040fe20000000002 */
[C---:B------:R-:W-:Y:S01]  /*6520*/  FFMA R3, R41.reuse, R42, R3 ;  /* 0x0000002a29037223 */ /* 0x040fe20000000003 */
[--C-:B------:R-:W-:Y:S02]  /*6530*/  HADD2.F32 R43, -RZ, R50.reuse.H0_H0 ;  /* 0x20000032ff2b7230 */ /* 0x100fe40000004100 */
[----:B------:R-:W-:Y:S01]  /*6540*/  FMUL R4, R38, R8 ;  /* 0x0000000826047220 */ /* 0x000fe20000400000 */
[----:B------:R-:W-:Y:S01]  /*6550*/  HADD2.F32 R42, -RZ, R50.H1_H1 ;  /* 0x30000032ff2a7230 */ /* 0x000fe20000004100 */
[----:B------:R-:W-:Y:S01]  /*6560*/  F2FP.F16.F32.PACK_AB R52, R2, R0 ;  /* 0x000000000234723e */ /* 0x000fe200000000ff */
[C---:B------:R-:W-:Y:S01]  /*6570*/  FFMA R7, R41.reuse, R40, R7 ;  /* 0x0000002829077223 */ /* 0x040fe20000000007 */
[----:B------:R-:W-:Y:S01]  /*6580*/  FFMA R4, R41, R43, R4 ;  /* 0x0000002b29047223 */ /* 0x000fe20000000004 */
[C---:B------:R-:W-:Y:S01]  /*6590*/  FMUL R5, R38.reuse, R9 ;  /* 0x0000000926057220 */ /* 0x040fe20000400000 */
[C---:B------:R-:W-:Y:S01]  /*65a0*/  FMUL R6, R38.reuse, R10 ;  /* 0x0000000a26067220 */ /* 0x040fe20000400000 */
[----:B------:R-:W-:Y:S01]  /*65b0*/  HADD2.F32 R40, -RZ, R51.H1_H1 ;  /* 0x30000033ff287230 */ /* 0x000fe20000004100 */
[----:B------:R-:W-:Y:S01]  /*65c0*/  F2FP.F16.F32.PACK_AB R53, R7, R3 ;  /* 0x000000030735723e */ /* 0x000fe200000000ff */
[C---:B------:R-:W-:Y:S01]  /*65d0*/  FFMA R5, R41.reuse, R42, R5 ;  /* 0x0000002a29057223 */ /* 0x040fe20000000005 */
[----:B------:R-:W-:Y:S01]  /*65e0*/  FFMA R6, R41, R45, R6 ;  /* 0x0000002d29067223 */ /* 0x000fe20000000006 */
[C---:B------:R-:W-:Y:S01]  /*65f0*/  FMUL R11, R38.reuse, R11 ;  /* 0x0000000b260b7220 */ /* 0x040fe20000400000 */
[--C-:B------:R-:W-:Y:S02]  /*6600*/  HADD2.F32 R43, -RZ, R56.reuse.H0_H0 ;  /* 0x20000038ff2b7230 */ /* 0x100fe40000004100 */
[C---:B------:R-:W-:Y:S01]  /*6610*/  FMUL R8, R38.reuse, R12 ;  /* 0x0000000c26087220 */ /* 0x040fe20000400000 */
[----:B------:R-:W-:Y:S01]  /*6620*/  F2FP.F16.F32.PACK_AB R54, R5, R4 ;  /* 0x000000040536723e */ /* 0x000fe200000000ff */
[C---:B------:R-:W-:Y:S01]  /*6630*/  FFMA R11, R41.reuse, R40, R11 ;  /* 0x00000028290b7223 */ /* 0x040fe2000000000b */
[----:B------:R-:W-:Y:S02]  /*6640*/  HADD2.F32 R40, -RZ, R56.H1_H1 ;  /* 0x30000038ff287230 */ /* 0x000fe40000004100 */
[----:B------:R-:W-:Y:S01]  /*6650*/  FFMA R8, R41, R43, R8 ;  /* 0x0000002b29087223 */ /* 0x000fe20000000008 */
[C---:B------:R-:W-:Y:S01]  /*6660*/  FMUL R9, R38.reuse, R13 ;  /* 0x0000000d26097220 */ /* 0x040fe20000400000 */
[--C-:B------:R-:W-:Y:S01]  /*6670*/  HADD2.F32 R45, -RZ, R57.reuse.H0_H0 ;  /* 0x20000039ff2d7230 */ /* 0x100fe20000004100 */
[----:B------:R-:W-:Y:S01]  /*6680*/  F2FP.F16.F32.PACK_AB R55, R11, R6 ;  /* 0x000000060b37723e */ /* 0x000fe200000000ff */
[C---:B------:R-:W-:Y:S01]  /*6690*/  FMUL R10, R38.reuse, R14 ;  /* 0x0000000e260a7220 */ /* 0x040fe20000400000 */
[----:B------:R-:W-:Y:S02]  /*66a0*/  HADD2.F32 R42, -RZ, R57.H1_H1 ;  /* 0x30000039ff2a7230 */ /* 0x000fe40000004100 */
[C---:B------:R-:W-:Y:S01]  /*66b0*/  FFMA R9, R41.reuse, R40, R9 ;  /* 0x0000002829097223 */ /* 0x040fe20000000009 */
[C---:B------:R-:W-:Y:S01]  /*66c0*/  FMUL R15, R38.reuse, R15 ;  /* 0x0000000f260f7220 */ /* 0x040fe20000400000 */
[----:B------:R1:W-:Y:S01]  /*66d0*/  STS.128 [R93], R52 ;  /* 0x000000345d007388 */ /* 0x0003e20000000c00 */
[----:B------:R-:W-:Y:S01]  /*66e0*/  FFMA R10, R41, R45, R10 ;  /* 0x0000002d290a7223 */ /* 0x000fe2000000000a */
[--C-:B------:R-:W-:Y:S01]  /*66f0*/  HADD2.F32 R40, -RZ, R58.reuse.H0_H0 ;  /* 0x2000003aff287230 */ /* 0x100fe20000004100 */
[----:B------:R-:W-:Y:S01]  /*6700*/  F2FP.F16.F32.PACK_AB R68, R9, R8 ;  /* 0x000000080944723e */ /* 0x000fe200000000ff */
[----:B------:R-:W-:Y:S01]  /*6710*/  FFMA R15, R41, R42, R15 ;  /* 0x0000002a290f7223 */ /* 0x000fe2000000000f */
[C---:B------:R-:W-:Y:S01]  /*6720*/  FMUL R12, R38.reuse, R16 ;  /* 0x00000010260c7220 */ /* 0x040fe20000400000 */
[----:B------:R-:W-:Y:S02]  /*6730*/  HADD2.F32 R42, -RZ, R58.H1_H1 ;  /* 0x3000003aff2a7230 */ /* 0x000fe40000004100 */
[C---:B------:R-:W-:Y:S01]  /*6740*/  FMUL R13, R38.reuse, R17 ;  /* 0x00000011260d7220 */ /* 0x040fe20000400000 */
[--C-:B------:R-:W-:Y:S01]  /*6750*/  HADD2.F32 R43, -RZ, R59.reuse.H0_H0 ;  /* 0x2000003bff2b7230 */ /* 0x100fe20000004100 */
[----:B------:R-:W-:Y:S01]  /*6760*/  F2FP.F16.F32.PACK_AB R69, R15, R10 ;  /* 0x0000000a0f45723e */ /* 0x000fe200000000ff */
[C---:B------:R-:W-:Y:S01]  /*6770*/  FFMA R12, R41.reuse, R40, R12 ;  /* 0x00000028290c7223 */ /* 0x040fe2000000000c */
[C---:B------:R-:W-:Y:S01]  /*6780*/  FFMA R13, R41.reuse, R42, R13 ;  /* 0x0000002a290d7223 */ /* 0x040fe2000000000d */
[C---:B------:R-:W-:Y:S01]  /*6790*/  FMUL R14, R38.reuse, R18 ;  /* 0x00000012260e7220 */ /* 0x040fe20000400000 */
[----:B------:R-:W-:Y:S02]  /*67a0*/  HADD2.F32 R40, -RZ, R59.H1_H1 ;  /* 0x3000003bff287230 */ /* 0x000fe40000004100 */
[C---:B------:R-:W-:Y:S01]  /*67b0*/  FMUL R19, R38.reuse, R19 ;  /* 0x0000001326137220 */ /* 0x040fe20000400000 */
[C---:B------:R-:W-:Y:S01]  /*67c0*/  FMUL R16, R38.reuse, R20 ;  /* 0x0000001426107220 */ /* 0x040fe20000400000 */
[C---:B------:R-:W-:Y:S01]  /*67d0*/  FFMA R14, R41.reuse, R43, R14 ;  /* 0x0000002b290e7223 */ /* 0x040fe2000000000e */
[--C-:B------:R-:W-:Y:S02]  /*67e0*/  HADD2.F32 R43, -RZ, R64.reuse.H0_H0 ;  /* 0x20000040ff2b7230 */ /* 0x100fe40000004100 */
[C---:B------:R-:W-:Y:S01]  /*67f0*/  FFMA R19, R41.reuse, R40, R19 ;  /* 0x0000002829137223 */ /* 0x040fe20000000013 */
[----:B------:R-:W-:Y:S02]  /*6800*/  HADD2.F32 R42, -RZ, R64.H1_H1 ;  /* 0x30000040ff2a7230 */ /* 0x000fe40000004100 */
[C---:B------:R-:W-:Y:S01]  /*6810*/  FMUL R17, R38.reuse, R21 ;  /* 0x0000001526117220 */ /* 0x040fe20000400000 */
[--C-:B------:R-:W-:Y:S02]  /*6820*/  HADD2.F32 R45, -RZ, R65.reuse.H0_H0 ;  /* 0x20000041ff2d7230 */ /* 0x100fe40000004100 */
[C---:B------:R-:W-:Y:S01]  /*6830*/  FMUL R18, R38.reuse, R22 ;  /* 0x0000001626127220 */ /* 0x040fe20000400000 */
[----:B------:R-:W-:Y:S02]  /*6840*/  HADD2.F32 R40, -RZ, R65.H1_H1 ;  /* 0x30000041ff287230 */ /* 0x000fe40000004100 */
[C---:B------:R-:W-:Y:S01]  /*6850*/  FMUL R23, R38.reuse, R23 ;  /* 0x0000001726177220 */ /* 0x040fe20000400000 */
[C---:B------:R-:W-:Y:S01]  /*6860*/  FFMA R16, R41.reuse, R43, R16 ;  /* 0x0000002b29107223 */ /* 0x040fe20000000010 */
[C---:B------:R-:W-:Y:S01]  /*6870*/  FFMA R17, R41.reuse, R42, R17 ;  /* 0x0000002a29117223 */ /* 0x040fe20000000011 */
[C---:B------:R-:W-:Y:S01]  /*6880*/  FFMA R18, R41.reuse, R45, R18 ;  /* 0x0000002d29127223 */ /* 0x040fe20000000012 */
[C---:B------:R-:W-:Y:S01]  /*6890*/  FFMA R23, R41.reuse, R40, R23 ;  /* 0x0000002829177223 */ /* 0x040fe20000000017 */
[--C-:B------:R-:W-:Y:S02]  /*68a0*/  HADD2.F32 R43, -RZ, R66.reuse.H0_H0 ;  /* 0x20000042ff2b7230 */ /* 0x100fe40000004100 */
[C---:B------:R-:W-:Y:S01]  /*68b0*/  FMUL R20, R38.reuse, R24 ;  /* 0x0000001826147220 */ /* 0x040fe20000400000 */
        /* <DEDUP_REMOVED lines=9> */
[----:B------:R-:W-:Y:S01]  /*6950*/  FFMA R27, R41, R42, R27 ;  /* 0x0000002a291b7223 */ /* 0x000fe2000000001b */
[--C-:B------:R-:W-:Y:S02]  /*6960*/  HADD2.F32 R40, -RZ, R72.reuse.H0_H0 ;  /* 0x20000048ff287230 */ /* 0x100fe40000004100 */
[C---:B------:R-:W-:Y:S01]  /*6970*/  FMUL R24, R38.reuse, R28 ;  /* 0x0000001c26187220 */ /* 0x040fe20000400000 */
[----:B------:R-:W-:Y:S02]  /*6980*/  HADD2.F32 R42, -RZ, R72.H1_H1 ;  /* 0x30000048ff2a7230 */ /* 0x000fe40000004100 */
[C---:B------:R-:W-:Y:S01]  /*6990*/  FMUL R25, R38.reuse, R29 ;  /* 0x0000001d26197220 */ /* 0x040fe20000400000 */
[--C-:B------:R-:W-:Y:S02]  /*69a0*/  HADD2.F32 R43, -RZ, R73.reuse.H0_H0 ;  /* 0x20000049ff2b7230 */ /* 0x100fe40000004100 */
[C---:B------:R-:W-:Y:S01]  /*69b0*/  FMUL R26, R38.reuse, R30 ;  /* 0x0000001e261a7220 */ /* 0x040fe20000400000 */
[----:B------:R-:W-:Y:S01]  /*69c0*/  F2FP.F16.F32.PACK_AB R70, R13, R12 ;  /* 0x0000000c0d46723e */ /* 0x000fe200000000ff */
[----:B------:R-:W-:Y:S01]  /*69d0*/  FFMA R24, R41, R40, R24 ;  /* 0x0000002829187223 */ /* 0x000fe20000000018 */
[----:B------:R-:W-:Y:S01]  /*69e0*/  F2FP.F16.F32.PACK_AB R71, R19, R14 ;  /* 0x0000000e1347723e */ /* 0x000fe200000000ff */
[C---:B------:R-:W-:Y:S01]  /*69f0*/  FFMA R25, R41.reuse, R42, R25 ;  /* 0x0000002a29197223 */ /* 0x040fe20000000019 */
[C---:B------:R-:W-:Y:S01]  /*6a00*/  FFMA R26, R41.reuse, R43, R26 ;  /* 0x0000002b291a7223 */ /* 0x040fe2000000001a */
[----:B------:R-:W-:Y:S02]  /*6a10*/  HADD2.F32 R40, -RZ, R73.H1_H1 ;  /* 0x30000049ff287230 */ /* 0x000fe40000004100 */
[C---:B------:R-:W-:Y:S01]  /*6a20*/  FMUL R31, R38.reuse, R31 ;  /* 0x0000001f261f7220 */ /* 0x040fe20000400000 */
[----:B------:R1:W-:Y:S01]  /*6a30*/  STS.128 [R92+0x10], R68 ;  /* 0x000010445c007388 */ /* 0x0003e20000000c00 */
[--C-:B------:R-:W-:Y:S02]  /*6a40*/  HADD2.F32 R43, -RZ, R74.reuse.H0_H0 ;  /* 0x2000004aff2b7230 */ /* 0x100fe40000004100 */
[C---:B------:R-:W-:Y:S01]  /*6a50*/  FMUL R28, R38.reuse, R32 ;  /* 0x00000020261c7220 */ /* 0x040fe20000400000 */
[----:B------:R-:W-:Y:S02]  /*6a60*/  HADD2.F32 R42, -RZ, R74.H1_H1 ;  /* 0x3000004aff2a7230 */ /* 0x000fe40000004100 */
[C---:B------:R-:W-:Y:S01]  /*6a70*/  FMUL R29, R38.reuse, R33 ;  /* 0x00000021261d7220 */ /* 0x040fe20000400000 */
[----:B------:R-:W-:Y:S02]  /*6a80*/  HADD2.F32 R45, -RZ, R75.H0_H0 ;  /* 0x2000004bff2d7230 */ /* 0x000fe40000004100 */
[C---:B------:R-:W-:Y:S01]  /*6a90*/  FMUL R30, R38.reuse, R34 ;  /* 0x00000022261e7220 */ /* 0x040fe20000400000 */
[----:B------:R-:W-:Y:S01]  /*6aa0*/  FFMA R31, R41, R40, R31 ;  /* 0x00000028291f7223 */ /* 0x000fe2000000001f */
[----:B------:R-:W-:Y:S01]  /*6ab0*/  FMUL R35, R38, R35 ;  /* 0x0000002326237220 */ /* 0x000fe20000400000 */
[----:B------:R-:W-:Y:S01]  /*6ac0*/  F2FP.F16.F32.PACK_AB R100, R17, R16 ;  /* 0x000000101164723e */ /* 0x000fe200000000ff */
[----:B------:R-:W-:Y:S01]  /*6ad0*/  FFMA R28, R41, R43, R28 ;  /* 0x0000002b291c7223 */ /* 0x000fe2000000001c */
[----:B------:R-:W-:Y:S01]  /*6ae0*/  F2FP.F16.F32.PACK_AB R101, R23, R18 ;  /* 0x000000121765723e */ /* 0x000fe200000000ff */
[----:B------:R-:W-:Y:S01]  /*6af0*/  FFMA R29, R41, R42, R29 ;  /* 0x0000002a291d7223 */ /* 0x000fe2000000001d */
[----:B------:R-:W-:Y:S01]  /*6b00*/  F2FP.F16.F32.PACK_AB R102, R21, R20 ;  /* 0x000000141566723e */ /* 0x000fe200000000ff */
[----:B------:R-:W-:Y:S01]  /*6b10*/  FFMA R30, R41, R45, R30 ;  /* 0x0000002d291e7223 */ /* 0x000fe2000000001e */
[----:B------:R-:W-:Y:S01]  /*6b20*/  F2FP.F16.F32.PACK_AB R103, R27, R22 ;  /* 0x000000161b67723e */ /* 0x000fe200000000ff */
[----:B------:R-:W-:Y:S01]  /*6b30*/  FFMA R35, R41, R44, R35 ;  /* 0x0000002c29237223 */ /* 0x000fe20000000023 */
[----:B------:R-:W-:Y:S02]  /*6b40*/  F2FP.F16.F32.PACK_AB R104, R25, R24 ;  /* 0x000000181968723e */ /* 0x000fe400000000ff */
[----:B------:R-:W-:Y:S01]  /*6b50*/  F2FP.F16.F32.PACK_AB R105, R31, R26 ;  /* 0x0000001a1f69723e */ /* 0x000fe200000000ff */
[----:B------:R1:W-:Y:S01]  /*6b60*/  STS.128 [R91+0x20], R100 ;  /* 0x000020645b007388 */ /* 0x0003e20000000c00 */
[----:B------:R-:W-:Y:S02]  /*6b70*/  F2FP.F16.F32.PACK_AB R106, R29, R28 ;  /* 0x0000001c1d6a723e */ /* 0x000fe400000000ff */
[----:B------:R-:W-:Y:S05]  /*6b80*/  F2FP.F16.F32.PACK_AB R107, R35, R30 ;  /* 0x0000001e236b723e */ /* 0x000fea00000000ff */
[----:B------:R1:W-:Y:S01]  /*6b90*/  STS.128 [R87+0x30], R104 ;  /* 0x0000306857007388 */ /* 0x0003e20000000c00 */
[----:B------:R-:W-:Y:S01]  /*6ba0*/  @!PT LDS RZ, [RZ] ;  /* 0x00000000fffff984 */ /* 0x000fe20000000800 */
[----:B------:R-:W-:Y:S01]  /*6bb0*/  @!PT LDS RZ, [RZ] ;  /* 0x00000000fffff984 */ /* 0x000fe20000000800 */
[----:B------:R-:W-:Y:S01]  /*6bc0*/  @!PT LDS RZ, [RZ] ;  /* 0x00000000fffff984 */ /* 0x000fe20000000800 */
[----:B------:R-:W-:Y:S01]  /*6bd0*/  @!PT LDS RZ, [RZ] ;  /* 0x00000000fffff984 */ /* 0x000fe20000000800 */
[----:B------:R3:W-:Y:S07]  /*6be0*/  MEMBAR.ALL.CTA ;  /* 0x0000000000007992 */ /* 0x0007ee0000008000 */
[----:B---3--:R-:W3:Y:S02]  /*6bf0*/  FENCE.VIEW.ASYNC.S ;  /* 0x00000000000073c6 */ /* 0x008ee40000000000 */
[----:B---3--:R-:W-:Y:S06]  /*6c00*/  BAR.SYNC.DEFER_BLOCKING 0x1, 0x80 ;  /* 0x0042000000007b1d */ /* 0x008fec0000010000 */
[----:B------:R-:W-:Y:S05]  /*6c10*/  @P0 BRA `(.L_x_107) ;  /* 0x0000000000280947 */ /* 0x000fea0003800000 */
[----:B------:R-:W3:Y:S01]  /*6c20*/  LDCU.64 UR6, c[0x0][0x348] ;  /* 0x00006900ff0677ac */ /* 0x000ee20008000a00 */
[----:B------:R-:W-:Y:S01]  /*6c30*/  UIADD3 UR4, UPT, UPT, UR44, 0x200, URZ ;  /* 0x000002002c047890 */ /* 0x000fe2000fffe0ff */
[----:B------:R-:W-:Y:S05]  /*6c40*/  UMOV UR51, UR36 ;  /* 0x0000002400337c82 */ /* 0x000fea0008000000 */
[----:B------:R-:W-:Y:S04]  /*6c50*/  MOV R84, UR4 ;  /* 0x0000000400547c02 */ /* 0x000fe80008000f00 */
[----:B------:R-:W-:Y:S01]  /*6c60*/  R2UR UR48, R84 ;  /* 0x00000000543072ca */ /* 0x000fe200000e0000 */
[----:B---3--:R-:W-:Y:S04]  /*6c70*/  UIADD3 UR4, UP0, UPT, UR6, 0x680, URZ ;  /* 0x0000068006047890 */ /* 0x008fe8000ff1e0ff */
[----:B------:R-:W-:Y:S09]  /*6c80*/  UIADD3.X UR5, UPT, UPT, URZ, UR7, URZ, UP0, !UPT ;  /* 0x00000007ff057290 */ /* 0x000ff200087fe4ff */
[----:B------:R3:W-:Y:S01]  /*6c90*/  UTMASTG.3D [UR48], [UR4] ;  /* 0x00000030040073b5 */ /* 0x0007e20008010000 */
[----:B------:R0:W-:Y:S01]  /*6ca0*/  UTMACMDFLUSH ;  /* 0x00000000000079b7 */ /* 0x0001e20000000000 */
[----:B---3--:R-:W-:Y:S04]  /*6cb0*/  DEPBAR.LE SB0, 0x1 ;  /* 0x000080400000791a */ /* 0x008fe80000000000 */
.L_x_107:
[----:B------:R-:W-:Y:S05]  /*6cc0*/  BSYNC.RECONVERGENT B0 ;  /* 0x0000000000007941 */ /* 0x000fea0003800200 */
.L_x_106:
[----:B------:R-:W-:Y:S01]  /*6cd0*/  BAR.SYNC.DEFER_BLOCKING 0x1, 0x80 ;  /* 0x0042000000007b1d */ /* 0x000fe20000010000 */
[----:B------:R-:W-:Y:S01]  /*6ce0*/  ISETP.NE.AND P1, PT, R98, RZ, PT ;  /* 0x000000ff6200720c */ /* 0x000fe20003f25270 */
[----:B------:R-:W-:Y:S01]  /*6cf0*/  UISETP.NE.AND UP0, UPT, UR52, URZ, UPT ;  /* 0x000000ff3400728c */ /* 0x000fe2000bf05270 */
[----:B------:R-:W-:Y:S11]  /*6d00*/  LEA R3, R46, UR44, 0x3 ;  /* 0x0000002c2e037c11 */ /* 0x000ff6000f8e18ff */
[----:B------:R-:W-:Y:S01]  /*6d10*/  @P1 SHF.L.U32 R2, R90, 0x1f, RZ ;  /* 0x0000001f5a021819 */ /* 0x000fe200000006ff */
[----:B------:R-:W-:Y:S06]  /*6d20*/  BRA.U !UP0, `(.L_x_108) ;  /* 0x0000000108247547 */ /* 0x000fec000b800000 */
[----:B------:R-:W-:Y:S01]  /*6d30*/  IMAD.U32 R5, RZ, RZ, UR46 ;  /* 0x0000002eff057e24 */ /* 0x000fe2000f8e00ff */
[----:B------:R-:W-:Y:S01]  /*6d40*/  MOV R0, UR47 ;  /* 0x0000002f00007c02 */ /* 0x000fe20008000f00 */
[----:B------:R-:W-:Y:S03]  /*6d50*/  UIADD3 UR4, UPT, UPT, UR46, 0x1, URZ ;  /* 0x000000012e047890 */ /* 0x000fe6000fffe0ff */
[----:B------:R-:W-:Y:S01]  /*6d60*/  @P1 LEA R5, R5, UR44, 0x3 ;  /* 0x0000002c05051c11 */ /* 0x000fe2000f8e18ff */
[----:B------:R-:W-:Y:S04]  /*6d70*/  UISETP.NE.AND UP0, UPT, UR4, 0x4, UPT ;  /* 0x000000040400788c */ /* 0x000fe8000bf05270 */
[----:B------:R-:W-:Y:S01]  /*6d80*/  @P1 VIADD R5, R5, 0x70 ;  /* 0x0000007005051836 */ /* 0x000fe20000000000 */
[----:B------:R-:W-:Y:S04]  /*6d90*/  USEL UR46, UR4, URZ, UP0 ;  /* 0x000000ff042e7287 */ /* 0x000fe80008000000 */
[----:B------:R-:W-:Y:S04]  /*6da0*/  @P1 PRMT R0, R0, 0x654, R5 ;  /* 0x0000065400001816 */ /* 0x000fe80000000005 */
[----:B------:R3:W-:Y:S04]  /*6db0*/  @P1 SYNCS.ARRIVE.TRANS64.RED.A1T0 RZ, [R0+URZ], RZ ;  /* 0x000000ff00ff19a7 */ /* 0x0007e800081004ff */
.L_x_108:
[----:B------:R-:W4:Y:S01]  /*6dc0*/  @P1 SYNCS.PHASECHK.TRANS64.TRYWAIT P0, [R3+URZ+0x50], R2 ;  /* 0x00005002030015a7 */ /* 0x000f2200080011ff */
[----:B------:R-:W-:Y:S01]  /*6dd0*/  BSSY B1, `(.L_x_109) ;  /* 0x0000016000017945 */ /* 0x000fe20003800000 */
[----:B----4-:R-:W-:Y:S03]  /*6de0*/  @P1 SEL R47, RZ, 0x1, !P0 ;  /* 0x00000001ff2f1807 */ /* 0x010fe60004000000 */
[----:B------:R-:W-:Y:S05]  /*6df0*/  @!P1 BRA `(.L_x_110) ;  /* 0x00000000004c9947 */ /* 0x000fea0003800000 */
[----:B------:R-:W-:Y:S01]  /*6e00*/  ISETP.NE.AND P0, PT, R47, RZ, PT ;  /* 0x000000ff2f00720c */ /* 0x000fe20003f05270 */
[----:B------:R-:W-:Y:S01]  /*6e10*/  BSSY B0, `(.L_x_111) ;  /* 0x000000b000007945 */ /* 0x000fe20003800000 */
[----:B------:R-:W-:Y:S11]  /*6e20*/  ISETP.NE.AND P1, PT, R60, RZ, PT ;  /* 0x000000ff3c00720c */ /* 0x000ff60003f25270 */
[----:B------:R-:W-:Y:S02]  /*6e30*/  @!UPT UIADD3 URZ, UPT, UPT, URZ, URZ, URZ ;  /* 0x000000fffffff290 */ /* 0x000fe4000fffe0ff */
[C---:B------:R-:W-:Y:S01]  /*6e40*/  @P1 IMAD R6, R46.reuse, 0x2000, R93 ;  /* 0x000020002e061824 */ /* 0x040fe200078e025d */
[C---:B------:R-:W-:Y:S01]  /*6e50*/  @P1 LEA R4, R46.reuse, R91, 0xd ;  /* 0x0000005b2e041211 */ /* 0x040fe200078e68ff */
[C---:B------:R-:W-:Y:S02]  /*6e60*/  @P1 IMAD R5, R46.reuse, 0x2000, R92 ;  /* 0x000020002e051824 */ /* 0x040fe400078e025c */
[----:B------:R-:W-:Y:S01]  /*6e70*/  @P1 IMAD R2, R46, 0x2000, R87 ;  /* 0x000020002e021824 */ /* 0x000fe200078e0257 */
[----:B------:R-:W-:Y:S06]  /*6e80*/  @P0 BRA `(.L_x_112) ;  /* 0x00000000000c0947 */ /* 0x000fec0003800000 */
[----:B---3--:R-:W-:Y:S04]  /*6e90*/  SHF.L.U32 R0, R90, 0x1f, RZ ;  /* 0x0000001f5a007819 */ /* 0x008fe800000006ff */
[----:B------:R-:W3:Y:S02]  /*6ea0*/  SYNCS.PHASECHK.TRANS64.TRYWAIT P0, [R3+URZ+0x50], R0 ;  /* 0x00005000030075a7 */ /* 0x000ee400080011ff */
[----:B---3--:R-:W-:Y:S05]  /*6eb0*/  @!P0 BRA `(.L_x_113) ;  /* 0x0000003000908947 */ /* 0x008fea0003800000 */
.L_x_112:
[----:B------:R-:W-:Y:S05]  /*6ec0*/  BSYNC B0 ;  /* 0x0000000000007941 */ /* 0x000fea0003800000 */
.L_x_111:
[----:B------:R-:W-:Y:S02]  /*6ed0*/  ISETP.NE.AND P0, PT, R60, RZ, PT ;  /* 0x000000ff3c00720c */ /* 0x000fe40003f05270 */
[----:B------:R-:W-:Y:S11]  /*6ee0*/  IADD3 R46, PT, PT, R46, 0x1, RZ ;  /* 0x000000012e2e7810 */ /* 0x000ff60007ffe0ff */
[----:B------:R4:W1:Y:S04]  /*6ef0*/  @P0 LDS.128 R48, [R6] ;  /* 0x0000000006300984 */ /* 0x0008680000000c00 */
[----:B------:R4:W1:Y:S04]  /*6f00*/  @P0 LDS.128 R56, [R5+0x10] ;  /* 0x0000100005380984 */ /* 0x0008680000000c00 */
[----:B------:R4:W1:Y:S04]  /*6f10*/  @P0 LDS.128 R64, [R4+0x20] ;  /* 0x0000200004400984 */ /* 0x0008680000000c00 */
[----:B------:R4:W1:Y:S02]  /*6f20*/  @P0 LDS.128 R72, [R2+0x30] ;  /* 0x0000300002480984 */ /* 0x0008640000000c00 */
.L_x_110:
[----:B------:R-:W-:Y:S05]  /*6f30*/  BSYNC B1 ;  /* 0x0000000000017941 */ /* 0x000fea0003800000 */
.L_x_109:
[----:B---3--:R-:W-:Y:S05]  /*6f40*/  VIADD R0, R39, 0x20 ;  /* 0x0000002027007836 */ /* 0x008fea0000000000 */
[----:B------:R-:W-:Y:S04]  /*6f50*/  SHF.R.U32.HI R0, RZ, 0x15, R0 ;  /* 0x00000015ff007819 */ /* 0x000fe80000011600 */
[----:B------:R-:W-:Y:S11]  /*6f60*/  LOP3.LUT P0, RZ, R0, 0x3, R81, 0x48, !PT ;  /* 0x0000000300ff7812 */ /* 0x000ff60007804851 */
[----:B------:R-:W-:Y:S02]  /*6f70*/  @!UPT UIADD3 URZ, UPT, UPT, URZ, URZ, URZ ;  /* 0x000000fffffff290 */ /* 0x000fe4000fffe0ff */
[----:B------:R-:W-:Y:S05]  /*6f80*/  @!P0 BRA `(.L_x_114) ;  /* 0x0000000000408947 */ /* 0x000fea0003800000 */
[----:B------:R-:W3:Y:S01]  /*6f90*/  LDCU.64 UR8, c[0x4][0x70] ;  /* 0x01000e00ff0877ac */ /* 0x000ee20008000a00 */
[----:B------:R-:W-:Y:S01]  /*6fa0*/  MOV R3, 0x0 ;  /* 0x0000000000037802 */ /* 0x000fe20000000f00 */
[----:B------:R-:W-:Y:S02]  /*6fb0*/  HFMA2 R12, -RZ, RZ, 0, 5.9604644775390625e-08 ;  /* 0x00000001ff0c7431 */ /* 0x000fe400000001ff */
[----:B------:R-:W-:Y:S02]  /*6fc0*/  IMAD.MOV.U32 R8, RZ, RZ, 0x192 ;  /* 0x00000192ff087424 */ /* 0x000fe400078e00ff */
[----:B------:R-:W-:Y:S01]  /*6fd0*/  IMAD.MOV.U32 R13, RZ, RZ, RZ ;  /* 0x000000ffff0d7224 */ /* 0x000fe200078e00ff */
[----:B------:R-:W5:Y:S01]  /*6fe0*/  LDCU.64 UR6, c[0x4][0x78] ;  /* 0x01000f00ff0677ac */ /* 0x000f620008000a00 */
[----:B----4-:R-:W4:Y:S01]  /*6ff0*/  LDC.64 R2, c[0x4][R3] ;  /* 0x0100000003027b82 */ /* 0x010f220000000a00 */
[----:B------:R-:W2:Y:S01]  /*7000*/  LDCU.64 UR4, c[0x4][0x10] ;  /* 0x01000200ff0477ac */ /* 0x000ea20008000a00 */
[----:B---3--:R-:W-:Y:S01]  /*7010*/  MOV R5, UR9 ;  /* 0x0000000900057c02 */ /* 0x008fe20008000f00 */
[----:B------:R-:W-:Y:S01]  /*7020*/  IMAD.U32 R4, RZ, RZ, UR8 ;  /* 0x00000008ff047e24 */ /* 0x000fe2000f8e00ff */
[----:B-----5:R-:W-:Y:S01]  /*7030*/  MOV R7, UR7 ;  /* 0x0000000700077c02 */ /* 0x020fe20008000f00 */
[----:B------:R-:W-:Y:S01]  /*7040*/  IMAD.U32 R6, RZ, RZ, UR6 ;  /* 0x00000006ff067e24 */ /* 0x000fe2000f8e00ff */
[----:B--2---:R-:W-:Y:S01]  /*7050*/  MOV R11, UR5 ;  /* 0x00000005000b7c02 */ /* 0x004fe20008000f00 */
[----:B------:R-:W-:Y:S02]  /*7060*/  IMAD.U32 R10, RZ, RZ, UR4 ;  /* 0x00000004ff0a7e24 */ /* 0x000fe4000f8e00ff */
[----:B------:R-:W-:Y:S07]  /*7070*/  LEPC R20, `(.L_x_114) ;  /* 0x000000001014794e */ /* 0x000fee0000000000 */
[----:B-1--4-:R-:W-:Y:S05]  /*7080*/  CALL.ABS.NOINC R2 ;  /* 0x0000000002007343 */ /* 0x012fea0003c00000 */
.L_x_114:
[----:B------:R-:W-:Y:S05]  /*7090*/  WARPSYNC.ALL ;  /* 0x0000000000007948 */ /* 0x000fea0003800000 */
[----:B------:R-:W-:Y:S01]  /*70a0*/  R2UR UR4, R39 ;  /* 0x00000000270472ca */ /* 0x000fe200000e0000 */
[--C-:B-1----:R-:W-:Y:S01]  /*70b0*/  HADD2.F32 R40, -RZ, R48.reuse.H0_H0 ;  /* 0x20000030ff287230 */ /* 0x102fe20000004100 */
[----:B------:R-:W-:Y:S01]  /*70c0*/  ISETP.NE.AND P6, PT, R98, RZ, PT ;  /* 0x000000ff6200720c */ /* 0x000fe20003fc5270 */
[----:B------:R-:W-:Y:S01]  /*70d0*/  HADD2.F32 R43, -RZ, R48.H1_H1 ;  /* 0x30000030ff2b7230 */ /* 0x000fe20000004100 */
[----:B------:R-:W-:Y:S01]  /*70e0*/  MOV R52, UR46 ;  /* 0x0000002e00347c02 */ /* 0x000fe20008000f00 */
[----:B------:R-:W-:Y:S01]  /*70f0*/  HADD2.F32 R42, -RZ, R49.H1_H1 ;  /* 0x30000031ff2a7230 */ /* 0x000fe20000004100 */
[----:B------:R-:W-:Y:S01]  /*7100*/  MOV R61, UR47 ;  /* 0x0000002f003d7c02 */ /* 0x000fe20008000f00 */
[----:B------:R-:W-:Y:S01]  /*7110*/  HADD2.F32 R45, -RZ, R51.H0_H0 ;  /* 0x20000033ff2d7230 */ /* 0x000fe20000004100 */
[----:B------:R-:W-:Y:S01]  /*7120*/  ISETP.NE.AND P0, PT, R95, RZ, PT ;  /* 0x000000ff5f00720c */ /* 0x000fe20003f05270 */
[----:B------:R-:W-:Y:S01]  /*7130*/  HADD2.F32 R44, -RZ, R75.H1_H1 ;  /* 0x3000004bff2c7230 */ /* 0x000fe20000004100 */
[----:B------:R-:W-:Y:S01]  /*7140*/  BSSY.RECONVERGENT B0, `(.L_x_115) ;  /* 0x0000088000007945 */ /* 0x000fe20003800200 */
[----:B------:R-:W-:Y:S02]  /*7150*/  LEA R62, R46, UR44, 0x3 ;  /* 0x0000002c2e3e7c11 */ /* 0x000fe4000f8e18ff */
[----:B----4-:R-:W1:Y:S02]  /*7160*/  LDTM.x32 R4, tmem[UR4+0x20] ;  /* 0x00002004000479ee */ /* 0x010e6400082c0000 */
[----:B------:R-:W-:Y:S02]  /*7170*/  @P6 LEA R52, R52, UR44, 0x3 ;  /* 0x0000002c34346c11 */ /* 0x000fe4000f8e18ff */
[----:B------:R-:W-:Y:S02]  /*7180*/  @P6 SHF.L.U32 R63, R90, 0x1f, RZ ;  /* 0x0000001f5a3f6819 */ /* 0x000fe400000006ff */
[----:B------:R-:W-:Y:S04]  /*7190*/  @P6 IADD3 R52, PT, PT, R52, 0x70, RZ ;  /* 0x0000007034346810 */ /* 0x000fe80007ffe0ff */
[----:B------:R-:W-:Y:S01]  /*71a0*/  @P6 PRMT R61, R61, 0x654, R52 ;  /* 0x000006543d3d6816 */ /* 0x000fe20000000034 */
[C---:B-1----:R-:W-:Y:S01]  /*71b0*/  FMUL R0, R38.reuse, R4 ;  /* 0x0000000426007220 */ /* 0x042fe20000400000 */
[C---:B------:R-:W-:Y:S01]  /*71c0*/  FMUL R2, R38.reuse, R5 ;  /* 0x0000000526027220 */ /* 0x040fe20000400000 */
[C---:B------:R-:W-:Y:S01]  /*71d0*/  FMUL R3, R38.reuse, R6 ;  /* 0x0000000626037220 */ /* 0x040fe20000400000 */
[C---:B------:R-:W-:Y:S01]  /*71e0*/  FMUL R7, R38.reuse, R7 ;  /* 0x0000000726077220 */ /* 0x040fe20000400000 */
[C---:B------:R-:W-:Y:S01]  /*71f0*/  FFMA R0, R41.reuse, R40, R0 ;  /* 0x0000002829007223 */ /* 0x040fe20000000000 */
[----:B------:R-:W-:Y:S02]  /*7200*/  HADD2.F32 R40, -RZ, R49.H0_H0 ;  /* 0x20000031ff287230 */ /* 0x000fe40000004100 */
[C---:B------:R-:W-:Y:S01]  /*7210*/  FFMA R2, R41.reuse, R43, R2 ;  /* 0x0000002b29027223 */ /* 0x040fe20000000002 */
[--C-:B------:R-:W-:Y:S02]  /*7220*/  HADD2.F32 R43, -RZ, R50.reuse.H0_H0 ;  /* 0x20000032ff2b7230 */ /* 0x100fe40000004100 */
[C---:B------:R-:W-:Y:S01]  /*7230*/  FMUL R4, R38.reuse, R8 ;  /* 0x0000000826047220 */ /* 0x040fe20000400000 */
[----:B------:R-:W-:Y:S01]  /*7240*/  FMUL R5, R38, R9 ;  /* 0x0000000926057220 */ /* 0x000fe20000400000 */
[C---:B------:R-:W-:Y:S01]  /*7250*/  FFMA R3, R41.reuse, R40, R3 ;  /* 0x0000002829037223 */ /* 0x040fe20000000003 */
[----:B------:R-:W-:Y:S01]  /*7260*/  HADD2.F32 R40, -RZ, R50.H1_H1 ;  /* 0x30000032ff287230 */ /* 0x000fe20000004100 */
[----:B------:R-:W-:Y:S01]  /*7270*/  F2FP.F16.F32.PACK_AB R52, R2, R0 ;  /* 0x000000000234723e */ /* 0x000fe200000000ff */
[C---:B------:R-:W-:Y:S01]  /*7280*/  FFMA R7, R41.reuse, R42, R7 ;  /* 0x0000002a29077223 */ /* 0x040fe20000000007 */
[C---:B------:R-:W-:Y:S01]  /*7290*/  FFMA R4, R41.reuse, R43, R4 ;  /* 0x0000002b29047223 */ /* 0x040fe20000000004 */
[C---:B------:R-:W-:Y:S01]  /*72a0*/  FMUL R6, R38.reuse, R10 ;  /* 0x0000000a26067220 */ /* 0x040fe20000400000 */
[----:B------:R-:W-:Y:S02]  /*72b0*/  HADD2.F32 R42, -RZ, R51.H1_H1 ;  /* 0x30000033ff2a7230 */ /* 0x000fe40000004100 */
[----:B------:R-:W-:Y:S01]  /*72c0*/  FFMA R5, R41, R40, R5 ;  /* 0x0000002829057223 */ /* 0x000fe20000000005 */
[----:B------:R-:W-:Y:S01]  /*72d0*/  F2FP.F16.F32.PACK_AB R53, R7, R3 ;  /* 0x000000030735723e */ /* 0x000fe200000000ff */
[----:B------:R-:W-:Y:S01]  /*72e0*/  FFMA R6, R41, R45, R6 ;  /* 0x0000002d29067223 */ /* 0x000fe20000000006 */
[C---:B------:R-:W-:Y:S01]  /*72f0*/  FMUL R11, R38.reuse, R11 ;  /* 0x0000000b260b7220 */ /* 0x040fe20000400000 */
[--C-:B------:R-:W-:Y:S01]  /*7300*/  HADD2.F32 R40, -RZ, R56.reuse.H0_H0 ;  /* 0x20000038ff287230 */ /* 0x100fe20000004100 */
[----:B------:R-:W-:Y:S01]  /*7310*/  F2FP.F16.F32.PACK_AB R54, R5, R4 ;  /* 0x000000040536723e */ /* 0x000fe200000000ff */
[C---:B------:R-:W-:Y:S01]  /*7320*/  FMUL R8, R38.reuse, R12 ;  /* 0x0000000c26087220 */ /* 0x040fe20000400000 */
[C---:B------:R-:W-:Y:S01]  /*7330*/  FFMA R11, R41.reuse, R42, R11 ;  /* 0x0000002a290b7223 */ /* 0x040fe2000000000b */
[----:B------:R-:W-:Y:S02]  /*7340*/  HADD2.F32 R42, -RZ, R56.H1_H1 ;  /* 0x30000038ff2a7230 */ /* 0x000fe40000004100 */
[C---:B------:R-:W-:Y:S01]  /*7350*/  FMUL R9, R38.reuse, R13 ;  /* 0x0000000d26097220 */ /* 0x040fe20000400000 */
[--C-:B------:R-:W-:Y:S02]  /*7360*/  HADD2.F32 R43, -RZ, R57.reuse.H0_H0 ;  /* 0x20000039ff2b7230 */ /* 0x100fe40000004100 */
[----:B------:R-:W-:Y:S01]  /*7370*/  FFMA R8, R41, R40, R8 ;  /* 0x0000002829087223 */ /* 0x000fe20000000008 */
[----:B------:R-:W-:Y:S01]  /*7380*/  F2FP.F16.F32.PACK_AB R55, R11, R6 ;  /* 0x000000060b37723e */ /* 0x000fe200000000ff */
[----:B------:R-:W-:Y:S01]  /*7390*/  FFMA R9, R41, R42, R9 ;  /* 0x0000002a29097223 */ /* 0x000fe20000000009 */
[C---:B------:R-:W-:Y:S01]  /*73a0*/  FMUL R10, R38.reuse, R14 ;  /* 0x0000000e260a7220 */ /* 0x040fe20000400000 */
[----:B------:R-:W-:Y:S02]  /*73b0*/  HADD2.F32 R40, -RZ, R57.H1_H1 ;  /* 0x30000039ff287230 */ /* 0x000fe40000004100 */
[C---:B------:R-:W-:Y:S01]  /*73c0*/  FMUL R15, R38.reuse, R15 ;  /* 0x0000000f260f7220 */ /* 0x040fe20000400000 */
[----:B------:R1:W-:Y:S01]  /*73d0*/  STS.128 [R93+0x2000], R52 ;  /* 0x002000345d007388 */ /* 0x0003e20000000c00 */
[----:B------:R-:W-:Y:S01]  /*73e0*/  F2FP.F16.F32.PACK_AB R68, R9, R8 ;  /* 0x000000080944723e */ /* 0x000fe200000000ff */
[C---:B------:R-:W-:Y:S01]  /*73f0*/  FFMA R10, R41.reuse, R43, R10 ;  /* 0x0000002b290a7223 */ /* 0x040fe2000000000a */
[--C-:B------:R-:W-:Y:S02]  /*7400*/  HADD2.F32 R43, -RZ, R58.reuse.H0_H0 ;  /* 0x2000003aff2b7230 */ /* 0x100fe40000004100 */
        /* <DEDUP_REMOVED lines=11> */
[--C-:B------:R-:W-:Y:S02]  /*74c0*/  HADD2.F32 R43, -RZ, R64.reuse.H0_H0 ;  /* 0x20000040ff2b7230 */ /* 0x100fe40000004100 */
[C---:B------:R-:W-:Y:S01]  /*74d0*/  FFMA R14, R41.reuse, R45, R14 ;  /* 0x0000002d290e7223 */ /* 0x040fe2000000000e */
[C---:B------:R-:W-:Y:S01]  /*74e0*/  FMUL R16, R38.reuse, R20 ;  /* 0x0000001426107220 */ /* 0x040fe20000400000 */
        /* <DEDUP_REMOVED lines=17> */
[C---:B------:R-:W-:Y:S01]  /*7600*/  FFMA R20, R41.reuse, R40, R20 ;  /* 0x0000002829147223 */ /* 0x040fe20000000014 */
[C---:B------:R-:W-:Y:S01]  /*7610*/  FFMA R21, R41.reuse, R42, R21 ;  /* 0x0000002a29157223 */ /* 0x040fe20000000015 */
[----:B------:R-:W-:Y:S02]  /*7620*/  HADD2.F32 R40, -RZ, R67.H1_H1 ;  /* 0x30000043ff287230 */ /* 0x000fe40000004100 */
[----:B------:R-:W-:Y:S01]  /*7630*/  FFMA R22, R41, R43, R22 ;  /* 0x0000002b29167223 */ /* 0x000fe20000000016 */
[C---:B------:R-:W-:Y:S01]  /*7640*/  FMUL R27, R38.reuse, R27 ;  /* 0x0000001b261b7220 */ /* 0x040fe20000400000 */
[--C-:B------:R-:W-:Y:S02]  /*7650*/  HADD2.F32 R43, -RZ, R72.reuse.H0_H0 ;  /* 0x20000048ff2b7230 */ /* 0x100fe40000004100 */
[C---:B------:R-:W-:Y:S01]  /*7660*/  FMUL R24, R38.reuse, R28 ;  /* 0x0000001c26187220 */ /* 0x040fe20000400000 */
[----:B------:R-:W-:Y:S02]  /*7670*/  HADD2.F32 R42, -RZ, R72.H1_H1 ;  /* 0x30000048ff2a7230 */ /* 0x000fe40000004100 */
[C---:B------:R-:W-:Y:S01]  /*7680*/  FMUL R25, R38.reuse, R29 ;  /* 0x0000001d26197220 */ /* 0x040fe20000400000 */
[--C-:B------:R-:W-:Y:S01]  /*7690*/  HADD2.F32 R45, -RZ, R73.reuse.H0_H0 ;  /* 0x20000049ff2d7230 */ /* 0x100fe20000004100 */
[----:B------:R-:W-:Y:S01]  /*76a0*/  F2FP.F16.F32.PACK_AB R70, R13, R12 ;  /* 0x0000000c0d46723e */ /* 0x000fe200000000ff */
[C---:B------:R-:W-:Y:S01]  /*76b0*/  FMUL R26, R38.reuse, R30 ;  /* 0x0000001e261a7220 */ /* 0x040fe20000400000 */
[----:B------:R-:W-:Y:S01]  /*76c0*/  F2FP.F16.F32.PACK_AB R71, R19, R14 ;  /* 0x0000000e1347723e */ /* 0x000fe200000000ff */
[C---:B------:R-:W-:Y:S01]  /*76d0*/  FFMA R27, R41.reuse, R40, R27 ;  /* 0x00000028291b7223 */ /* 0x040fe2000000001b */
[C---:B------:R-:W-:Y:S01]  /*76e0*/  FFMA R24, R41.reuse, R43, R24 ;  /* 0x0000002b29187223 */ /* 0x040fe20000000018 */
[----:B------:R-:W-:Y:S02]  /*76f0*/  HADD2.F32 R40, -RZ, R73.H1_H1 ;  /* 0x30000049ff287230 */ /* 0x000fe40000004100 */
[C---:B------:R-:W-:Y:S01]  /*7700*/  FFMA R25, R41.reuse, R42, R25 ;  /* 0x0000002a29197223 */ /* 0x040fe20000000019 */
[----:B------:R1:W-:Y:S01]  /*7710*/  STS.128 [R92+0x2010], R68 ;  /* 0x002010445c007388 */ /* 0x0003e20000000c00 */
[C---:B------:R-:W-:Y:S01]  /*7720*/  FMUL R31, R38.reuse, R31 ;  /* 0x0000001f261f7220 */ /* 0x040fe20000400000 */
[--C-:B------:R-:W-:Y:S02]  /*7730*/  HADD2.F32 R43, -RZ, R74.reuse.H0_H0 ;  /* 0x2000004aff2b7230 */ /* 0x100fe40000004100 */
[C---:B------:R-:W-:Y:S01]  /*7740*/  FFMA R26, R41.reuse, R45, R26 ;  /* 0x0000002d291a7223 */ /* 0x040fe2000000001a */
        /* <DEDUP_REMOVED lines=30> */
[----:B------:R-:W-:Y:S02]  /*7930*/  UIADD3 UR9, UPT, UPT, UR49, 0x20, URZ ;  /* 0x0000002031097890 */ /* 0x000fe4000fffe0ff */
[----:B------:R-:W-:Y:S01]  /*7940*/  UIADD3 UR8, UPT, UPT, UR44, 0x2200, URZ ;  /* 0x000022002c087890 */ /* 0x000fe2000fffe0ff */
[----:B------:R-:W-:Y:S01]  /*7950*/  UMOV UR10, UR50 ;  /* 0x00000032000a7c82 */ /* 0x000fe20008000000 */
[----:B------:R-:W-:Y:S01]  /*7960*/  UMOV UR11, UR36 ;  /* 0x00000024000b7c82 */ /* 0x000fe20008000000 */
[----:B---3--:R-:W-:Y:S04]  /*7970*/  UIADD3 UR4, UP0, UPT, UR6, 0x680, URZ ;  /* 0x0000068006047890 */ /* 0x008fe8000ff1e0ff */
[----:B------:R-:W-:Y:S09]  /*7980*/  UIADD3.X UR5, UPT, UPT, URZ, UR7, URZ, UP0, !UPT ;  /* 0x00000007ff057290 */ /* 0x000ff200087fe4ff */
[----:B------:R3:W-:Y:S01]  /*7990*/  UTMASTG.3D [UR8], [UR4] ;  /* 0x00000008040073b5 */ /* 0x0007e20008010000 */
[----:B------:R0:W-:Y:S01]  /*79a0*/  UTMACMDFLUSH ;  /* 0x00000000000079b7 */ /* 0x0001e20000000000 */
[----:B---3--:R-:W-:Y:S04]  /*79b0*/  DEPBAR.LE SB0, 0x1 ;  /* 0x000080400000791a */ /* 0x008fe80000000000 */
.L_x_116:
[----:B------:R-:W-:Y:S05]  /*79c0*/  BSYNC.RECONVERGENT B0 ;  /* 0x0000000000007941 */ /* 0x000fea0003800200 */
.L_x_115:
[----:B------:R-:W-:Y:S01]  /*79d0*/  BAR.SYNC.DEFER_BLOCKING 0x1, 0x80 ;  /* 0x0042000000007b1d */ /* 0x000fe20000010000 */
[----:B------:R-:W-:Y:S04]  /*79e0*/  UIADD3 UR4, UPT, UPT, UR46, 0x1, URZ ;  /* 0x000000012e047890 */ /* 0x000fe8000fffe0ff */
[----:B------:R-:W-:Y:S04]  /*79f0*/  UISETP.NE.AND UP0, UPT, UR4, 0x4, UPT ;  /* 0x000000040400788c */ /* 0x000fe8000bf05270 */
[----:B------:R-:W-:Y:S01]  /*7a00*/  USEL UR45, UR4, URZ, UP0 ;  /* 0x000000ff042d7287 */ /* 0x000fe20008000000 */
[----:B------:R3:W-:Y:S01]  /*7a10*/  @P6 SYNCS.ARRIVE.TRANS64.RED.A1T0 RZ, [R61+URZ], RZ ;  /* 0x000000ff3dff69a7 */ /* 0x0007e200081004ff */
[----:B------:R-:W-:Y:S01]  /*7a20*/  BSSY B1, `(.L_x_117) ;  /* 0x0000017000017945 */ /* 0x000fe20003800000 */
[----:B------:R-:W4:Y:S02]  /*7a30*/  @P6 SYNCS.PHASECHK.TRANS64.TRYWAIT P0, [R62+URZ+0x50], R63 ;  /* 0x0000503f3e0065a7 */ /* 0x000f2400080011ff */
[----:B----4-:R-:W-:Y:S01]  /*7a40*/  @P6 SEL R47, RZ, 0x1, !P0 ;  /* 0x00000001ff2f6807 */ /* 0x010fe20004000000 */
[----:B---3--:R-:W-:Y:S06]  /*7a50*/  @!P6 BRA `(.L_x_118) ;  /* 0x00000000004ce947 */ /* 0x008fec0003800000 */
        /* <DEDUP_REMOVED lines=9> */
[----:B------:R-:W-:Y:S04]  /*7af0*/  SHF.L.U32 R5, R90, 0x1f, RZ ;  /* 0x0000001f5a057819 */ /* 0x000fe800000006ff */
[----:B------:R-:W3:Y:S02]  /*7b00*/  SYNCS.PHASECHK.TRANS64.TRYWAIT P0, [R62+URZ+0x50], R5 ;  /* 0x000050053e0075a7 */ /* 0x000ee400080011ff */
[----:B---3--:R-:W-:Y:S05]  /*7b10*/  @!P0 BRA `(.L_x_121) ;  /* 0x00000024008c8947 */ /* 0x008fea0003800000 */
.L_x_120:
[----:B------:R-:W-:Y:S05]  /*7b20*/  BSYNC B0 ;  /* 0x0000000000007941 */ /* 0x000fea0003800000 */
.L_x_119:
[----:B------:R-:W-:Y:S02]  /*7b30*/  ISETP.NE.AND P0, PT, R60, RZ, PT ;  /* 0x000000ff3c00720c */ /* 0x000fe40003f05270 */
[----:B------:R-:W-:Y:S11]  /*7b40*/  IADD3 R46, PT, PT, R46, 0x1, RZ ;  /* 0x000000012e2e7810 */ /* 0x000ff60007ffe0ff */
[----:B------:R4:W1:Y:S04]  /*7b50*/  @P0 LDS.128 R48, [R4] ;  /* 0x0000000004300984 */ /* 0x0008680000000c00 */
[----:B------:R4:W1:Y:S04]  /*7b60*/  @P0 LDS.128 R56, [R3+0x10] ;  /* 0x0000100003380984 */ /* 0x0008680000000c00 */
[----:B------:R4:W1:Y:S04]  /*7b70*/  @P0 LDS.128 R64, [R2+0x20] ;  /* 0x0000200002400984 */ /* 0x0008680000000c00 */
[----:B------:R4:W1:Y:S02]  /*7b80*/  @P0 LDS.128 R72, [R0+0x30] ;  /* 0x0000300000480984 */ /* 0x0008640000000c00 */
.L_x_118:
[----:B------:R-:W-:Y:S05]  /*7b90*/  BSYNC B1 ;  /* 0x0000000000017941 */ /* 0x000fea0003800000 */
.L_x_117:
[----:B----4-:R-:W-:Y:S05]  /*7ba0*/  VIADD R0, R39, 0x40 ;  /* 0x0000004027007836 */ /* 0x010fea0000000000 */
        /* <DEDUP_REMOVED lines=9> */
[----:B------:R-:W4:Y:S01]  /*7c40*/  LDCU.64 UR6, c[0x4][0x78] ;  /* 0x01000f00ff0677ac */ /* 0x000f220008000a00 */
[----:B------:R-:W1:Y:S01]  /*7c50*/  LDC.64 R2, c[0x4][R3] ;  /* 0x0100000003027b82 */ /* 0x000e620000000a00 */
[----:B------:R-:W5:Y:S01]  /*7c60*/  LDCU.64 UR4, c[0x4][0x10] ;  /* 0x01000200ff0477ac */ /* 0x000f620008000a00 */
[----:B---3--:R-:W-:Y:S01]  /*7c70*/  MOV R5, UR9 ;  /* 0x0000000900057c02 */ /* 0x008fe20008000f00 */
[----:B------:R-:W-:Y:S01]  /*7c80*/  IMAD.U32 R4, RZ, RZ, UR8 ;  /* 0x00000008ff047e24 */ /* 0x000fe2000f8e00ff */
[----:B----4-:R-:W-:Y:S01]  /*7c90*/  MOV R7, UR7 ;  /* 0x0000000700077c02 */ /* 0x010fe20008000f00 */
[----:B------:R-:W-:Y:S01]  /*7ca0*/  IMAD.U32 R6, RZ, RZ, UR6 ;  /* 0x00000006ff067e24 */ /* 0x000fe2000f8e00ff */
[----:B-----5:R-:W-:Y:S01]  /*7cb0*/  MOV R11, UR5 ;  /* 0x00000005000b7c02 */ /* 0x020fe20008000f00 */
[----:B------:R-:W-:Y:S02]  /*7cc0*/  IMAD.U32 R10, RZ, RZ, UR4 ;  /* 0x00000004ff0a7e24 */ /* 0x000fe4000f8e00ff */
[----:B------:R-:W-:Y:S07]  /*7cd0*/  LEPC R20, `(.L_x_122) ;  /* 0x000000001014794e */ /* 0x000fee0000000000 */
[----:B-12---:R-:W-:Y:S05]  /*7ce0*/  CALL.ABS.NOINC R2 ;  /* 0x0000000002007343 */ /* 0x006fea0003c00000 */
.L_x_122:
        /* <DEDUP_REMOVED lines=12> */
[----:B---3--:R-:W-:Y:S02]  /*7db0*/  LEA R62, R46, UR44, 0x3 ;  /* 0x0000002c2e3e7c11 */ /* 0x008fe4000f8e18ff */
[----:B------:R-:W1:Y:S02]  /*7dc0*/  LDTM.x32 R4, tmem[UR4+0x40] ;  /* 0x00004004000479ee */ /* 0x000e6400082c0000 */
        /* <DEDUP_REMOVED lines=133> */
.L_x_124:
[----:B------:R-:W-:Y:S05]  /*8620*/  BSYNC.RECONVERGENT B0 ;  /* 0x0000000000007941 */ /* 0x000fea0003800200 */
.L_x_123:
        /* <DEDUP_REMOVED lines=21> */
.L_x_128:
[----:B------:R-:W-:Y:S05]  /*8780*/  BSYNC B0 ;  /* 0x0000000000007941 */ /* 0x000fea0003800000 */
.L_x_127:
[----:B------:R-:W-:Y:S11]  /*8790*/  ISETP.NE.AND P0, PT, R60, RZ, PT ;  /* 0x000000ff3c00720c */ /* 0x000ff60003f05270 */
[----:B------:R-:W-:Y:S02]  /*87a0*/  @!UPT UIADD3 URZ, UPT, UPT, URZ, URZ, URZ ;  /* 0x000000fffffff290 */ /* 0x000fe4000fffe0ff */
[----:B------:R4:W1:Y:S04]  /*87b0*/  @P0 LDS.128 R48, [R3] ;  /* 0x0000000003300984 */ /* 0x0008680000000c00 */
[----:B------:R4:W1:Y:S04]  /*87c0*/  @P0 LDS.128 R56, [R2+0x10] ;  /* 0x0000100002380984 */ /* 0x0008680000000c00 */
[----:B------:R4:W1:Y:S04]  /*87d0*/  @P0 LDS.128 R64, [R0+0x20] ;  /* 0x0000200000400984 */ /* 0x0008680000000c00 */
[----:B------:R4:W1:Y:S02]  /*87e0*/  @P0 LDS.128 R72, [R46+0x30] ;  /* 0x000030002e480984 */ /* 0x0008640000000c00 */
.L_x_126:
[----:B------:R-:W-:Y:S05]  /*87f0*/  BSYNC B1 ;  /* 0x0000000000017941 */ /* 0x000fea0003800000 */
.L_x_125:
        /* <DEDUP_REMOVED lines=21> */
.L_x_130:
[----:B------:R-:W-:Y:S01]  /*8950*/  ISETP.NE.AND P0, PT, R95, RZ, PT ;  /* 0x000000ff5f00720c */ /* 0x000fe20003f05270 */
[----:B------:R-:W-:Y:S05]  /*8960*/  WARPSYNC.ALL ;  /* 0x0000000000007948 */ /* 0x000fea0003800000 */
[----:B------:R-:W-:Y:S01]  /*8970*/  R2UR UR4, R39 ;  /* 0x00000000270472ca */ /* 0x000fe200000e0000 */
[--C-:B-1----:R-:W-:Y:S01]  /*8980*/  HADD2.F32 R40, -RZ, R48.reuse.H0_H0 ;  /* 0x20000030ff287230 */ /* 0x102fe20000004100 */
[----:B------:R-:W-:Y:S01]  /*8990*/  R2UR UR5, R99 ;  /* 0x00000000630572ca */ /* 0x000fe200000e0000 */
[----:B------:R-:W-:Y:S01]  /*89a0*/  HADD2.F32 R42, -RZ, R48.H1_H1 ;  /* 0x30000030ff2a7230 */ /* 0x000fe20000004100 */
[----:B------:R-:W-:Y:S01]  /*89b0*/  BSSY.RECONVERGENT B0, `(.L_x_131) ;  /* 0x000008a000007945 */ /* 0x000fe20003800200 */
[--C-:B------:R-:W-:Y:S02]  /*89c0*/  HADD2.F32 R43, -RZ, R49.reuse.H0_H0 ;  /* 0x20000031ff2b7230 */ /* 0x100fe40000004100 */
[----:B------:R-:W-:Y:S02]  /*89d0*/  HADD2.F32 R44, -RZ, R49.H1_H1 ;  /* 0x30000031ff2c7230 */ /* 0x000fe40000004100 */
[--C-:B------:R-:W-:Y:S02]  /*89e0*/  HADD2.F32 R45, -RZ, R50.reuse.H0_H0 ;  /* 0x20000032ff2d7230 */ /* 0x100fe40000004100 */
[----:B------:R-:W-:Y:S02]  /*89f0*/  HADD2.F32 R46, -RZ, R50.H1_H1 ;  /* 0x30000032ff2e7230 */ /* 0x000fe40000004100 */
[----:B---3--:R-:W1:Y:S01]  /*8a00*/  LDTM.x32 R4, tmem[UR4+0x60] ;  /* 0x00006004000479ee */ /* 0x008e6200082c0000 */
[----:B------:R-:W-:Y:S01]  /*8a10*/  NOP ;  /* 0x0000000000007918 */ /* 0x000fe20000000000 */
[----:B------:R-:W-:Y:S01]  /*8a20*/  UIADD3 UR4, UPT, UPT, UR5, 0xe0, URZ ;  /* 0x000000e005047890 */ /* 0x000fe2000fffe0ff */
[--C-:B------:R-:W-:Y:S02]  /*8a30*/  HADD2.F32 R47, -RZ, R51.reuse.H0_H0 ;  /* 0x20000033ff2f7230 */ /* 0x100fe40000004100 */
[----:B------:R-:W-:Y:S01]  /*8a40*/  HADD2.F32 R49, -RZ, R51.H1_H1 ;  /* 0x30000033ff317230 */ /* 0x000fe20000004100 */
[----:B------:R-:W-:Y:S01]  /*8a50*/  UPRMT UR4, UR47, 0x654, UR4 ;  /* 0x000006542f047896 */ /* 0x000fe20008000004 */
[--C-:B------:R-:W-:Y:S02]  /*8a60*/  HADD2.F32 R48, -RZ, R56.reuse.H0_H0 ;  /* 0x20000038ff307230 */ /* 0x100fe40000004100 */
[----:B------:R-:W-:Y:S02]  /*8a70*/  HADD2.F32 R51, -RZ, R56.H1_H1 ;  /* 0x30000038ff337230 */ /* 0x000fe40000004100 */
[--C-:B------:R-:W-:Y:S02]  /*8a80*/  HADD2.F32 R50, -RZ, R57.reuse.H0_H0 ;  /* 0x20000039ff327230 */ /* 0x100fe40000004100 */
[----:B------:R-:W-:Y:S02]  /*8a90*/  HADD2.F32 R52, -RZ, R57.H1_H1 ;  /* 0x30000039ff347230 */ /* 0x000fe40000004100 */
[----:B-1----:R-:W-:Y:S01]  /*8aa0*/  SYNCS.ARRIVE.TRANS64.RED.A1T0 RZ, [UR4], RZ ;  /* 0x000000ffffff79a7 */ /* 0x002fe20008100404 */
[--C-:B------:R-:W-:Y:S02]  /*8ab0*/  HADD2.F32 R53, -RZ, R58.reuse.H0_H0 ;  /* 0x2000003aff357230 */ /* 0x100fe40000004100 */
[----:B------:R-:W-:Y:S02]  /*8ac0*/  HADD2.F32 R54, -RZ, R58.H1_H1 ;  /* 0x3000003aff367230 */ /* 0x000fe40000004100 */
[--C-:B------:R-:W-:Y:S02]  /*8ad0*/  HADD2.F32 R55, -RZ, R59.reuse.H0_H0 ;  /* 0x2000003bff377230 */ /* 0x100fe40000004100 */
[----:B------:R-:W-:Y:S02]  /*8ae0*/  HADD2.F32 R56, -RZ, R59.H1_H1 ;  /* 0x3000003bff387230 */ /* 0x000fe40000004100 */
[C---:B------:R-:W-:Y:S01]  /*8af0*/  FMUL R4, R38.reuse, R4 ;  /* 0x0000000426047220 */ /* 0x040fe20000400000 */
[C---:B------:R-:W-:Y:S01]  /*8b00*/  FMUL R5, R38.reuse, R5 ;  /* 0x0000000526057220 */ /* 0x040fe20000400000 */
[C---:B------:R-:W-:Y:S01]  /*8b10*/  FMUL R6, R38.reuse, R6 ;  /* 0x0000000626067220 */ /* 0x040fe20000400000 */
[C---:B------:R-:W-:Y:S01]  /*8b20*/  FMUL R7, R38.reuse, R7 ;  /* 0x0000000726077220 */ /* 0x040fe20000400000 */
[C---:B------:R-:W-:Y:S01]  /*8b30*/  FFMA R4, R41.reuse, R40, R4 ;  /* 0x0000002829047223 */ /* 0x040fe20000000004 */
[C---:B------:R-:W-:Y:S01]  /*8b40*/  FFMA R5, R41.reuse, R42, R5 ;  /* 0x0000002a29057223 */ /* 0x040fe20000000005 */
[C---:B------:R-:W-:Y:S01]  /*8b50*/  FFMA R6, R41.reuse, R43, R6 ;  /* 0x0000002b29067223 */ /* 0x040fe20000000006 */
[----:B------:R-:W-:Y:S01]  /*8b60*/  FFMA R7, R41, R44, R7 ;  /* 0x0000002c29077223 */ /* 0x000fe20000000007 */
[C---:B------:R-:W-:Y:S01]  /*8b70*/  FMUL R8, R38.reuse, R8 ;  /* 0x0000000826087220 */ /* 0x040fe20000400000 */
[C---:B------:R-:W-:Y:S01]  /*8b80*/  FMUL R9, R38.reuse, R9 ;  /* 0x0000000926097220 */ /* 0x040fe20000400000 */
[----:B------:R-:W-:Y:S01]  /*8b90*/  F2FP.F16.F32.PACK_AB R100, R5, R4 ;  /* 0x000000040564723e */ /* 0x000fe200000000ff */
[C---:B------:R-:W-:Y:S01]  /*8ba0*/  FMUL R0, R38.reuse, R10 ;  /* 0x0000000a26007220 */ /* 0x040fe20000400000 */
[----:B------:R-:W-:Y:S01]  /*8bb0*/  F2FP.F16.F32.PACK_AB R101, R7, R6 ;  /* 0x000000060765723e */ /* 0x000fe200000000ff */
[C---:B------:R-:W-:Y:S01]  /*8bc0*/  FFMA R8, R41.reuse, R45, R8 ;  /* 0x0000002d29087223 */ /* 0x040fe20000000008 */
[C---:B------:R-:W-:Y:S01]  /*8bd0*/  FFMA R9, R41.reuse, R46, R9 ;  /* 0x0000002e29097223 */ /* 0x040fe20000000009 */
[----:B------:R-:W-:Y:S01]  /*8be0*/  FFMA R0, R41, R47, R0 ;  /* 0x0000002f29007223 */ /* 0x000fe20000000000 */
[C---:B------:R-:W-:Y:S01]  /*8bf0*/  FMUL R2, R38.reuse, R11 ;  /* 0x0000000b26027220 */ /* 0x040fe20000400000 */
[C---:B------:R-:W-:Y:S01]  /*8c00*/  FMUL R3, R38.reuse, R12 ;  /* 0x0000000c26037220 */ /* 0x040fe20000400000 */
[C---:B------:R-:W-:Y:S01]  /*8c10*/  FMUL R10, R38.reuse, R13 ;  /* 0x0000000d260a7220 */ /* 0x040fe20000400000 */
[----:B------:R-:W-:Y:S01]  /*8c20*/  F2FP.F16.F32.PACK_AB R102, R9, R8 ;  /* 0x000000080966723e */ /* 0x000fe200000000ff */
[C---:B------:R-:W-:Y:S01]  /*8c30*/  FFMA R2, R41.reuse, R49, R2 ;  /* 0x0000003129027223 */ /* 0x040fe20000000002 */
[C---:B------:R-:W-:Y:S01]  /*8c40*/  FFMA R3, R41.reuse, R48, R3 ;  /* 0x0000003029037223 */ /* 0x040fe20000000003 */
[C---:B------:R-:W-:Y:S01]  /*8c50*/  FFMA R10, R41.reuse, R51, R10 ;  /* 0x00000033290a7223 */ /* 0x040fe2000000000a */
[C---:B------:R-:W-:Y:S01]  /*8c60*/  FMUL R11, R38.reuse, R14 ;  /* 0x0000000e260b7220 */ /* 0x040fe20000400000 */
[C---:B------:R-:W-:Y:S01]  /*8c70*/  FMUL R15, R38.reuse, R15 ;  /* 0x0000000f260f7220 */ /* 0x040fe20000400000 */
[C---:B------:R-:W-:Y:S01]  /*8c80*/  FMUL R12, R38.reuse, R16 ;  /* 0x00000010260c7220 */ /* 0x040fe20000400000 */
[C---:B------:R-:W-:Y:S01]  /*8c90*/  FMUL R13, R38.reuse, R17 ;  /* 0x00000011260d7220 */ /* 0x040fe20000400000 */
[C---:B------:R-:W-:Y:S01]  /*8ca0*/  FFMA R11, R41.reuse, R50, R11 ;  /* 0x00000032290b7223 */ /* 0x040fe2000000000b */
[C---:B------:R-:W-:Y:S01]  /*8cb0*/  FMUL R14, R38.reuse, R18 ;  /* 0x00000012260e7220 */ /* 0x040fe20000400000 */
[C---:B------:R-:W-:Y:S01]  /*8cc0*/  FFMA R15, R41.reuse, R52, R15 ;  /* 0x00000034290f7223 */ /* 0x040fe2000000000f */
[--C-:B------:R-:W-:Y:S02]  /*8cd0*/  HADD2.F32 R57, -RZ, R64.reuse.H0_H0 ;  /* 0x20000040ff397230 */ /* 0x100fe40000004100 */
[----:B------:R-:W-:Y:S01]  /*8ce0*/  FMUL R19, R38, R19 ;  /* 0x0000001326137220 */ /* 0x000fe20000400000 */
[----:B------:R-:W-:Y:S01]  /*8cf0*/  F2FP.F16.F32.PACK_AB R103, R2, R0 ;  /* 0x000000000267723e */ /* 0x000fe200000000ff */
[C---:B------:R-:W-:Y:S01]  /*8d00*/  FFMA R12, R41.reuse, R53, R12 ;  /* 0x00000035290c7223 */ /* 0x040fe2000000000c */
[----:B------:R-:W-:Y:S02]  /*8d10*/  HADD2.F32 R58, -RZ, R64.H1_H1 ;  /* 0x30000040ff3a7230 */ /* 0x000fe40000004100 */
[C---:B------:R-:W-:Y:S01]  /*8d20*/  FMUL R16, R38.reuse, R20 ;  /* 0x0000001426107220 */ /* 0x040fe20000400000 */
[C---:B------:R-:W-:Y:S01]  /*8d30*/  FFMA R13, R41.reuse, R54, R13 ;  /* 0x00000036290d7223 */ /* 0x040fe2000000000d */
[----:B------:R1:W-:Y:S01]  /*8d40*/  STS.128 [R93+0x6000], R100 ;  /* 0x006000645d007388 */ /* 0x0003e20000000c00 */
[--C-:B------:R-:W-:Y:S02]  /*8d50*/  HADD2.F32 R59, -RZ, R65.reuse.H0_H0 ;  /* 0x20000041ff3b7230 */ /* 0x100fe40000004100 */
[C---:B------:R-:W-:Y:S01]  /*8d60*/  FMUL R17, R38.reuse, R21 ;  /* 0x0000001526117220 */ /* 0x040fe20000400000 */
[C---:B------:R-:W-:Y:S01]  /*8d70*/  FFMA R14, R41.reuse, R55, R14 ;  /* 0x00000037290e7223 */ /* 0x040fe2000000000e */
[----:B------:R-:W-:Y:S02]  /*8d80*/  HADD2.F32 R60, -RZ, R65.H1_H1 ;  /* 0x30000041ff3c7230 */ /* 0x000fe40000004100 */
[C---:B------:R-:W-:Y:S01]  /*8d90*/  FMUL R18, R38.reuse, R22 ;  /* 0x0000001626127220 */ /* 0x040fe20000400000 */
[C---:B------:R-:W-:Y:S01]  /*8da0*/  FFMA R19, R41.reuse, R56, R19 ;  /* 0x0000003829137223 */ /* 0x040fe20000000013 */
        /* <DEDUP_REMOVED lines=13> */
[----:B------:R-:W-:Y:S01]  /*8e80*/  FMUL R27, R38, R27 ;  /* 0x0000001b261b7220 */ /* 0x000fe20000400000 */
[----:B------:R-:W-:Y:S01]  /*8e90*/  F2FP.F16.F32.PACK_AB R104, R10, R3 ;  /* 0x000000030a68723e */ /* 0x000fe200000000ff */
[----:B------:R-:W-:Y:S01]  /*8ea0*/  FFMA R20, R41, R61, R20 ;  /* 0x0000003d29147223 */ /* 0x000fe20000000014 */
[----:B------:R-:W-:Y:S01]  /*8eb0*/  F2FP.F16.F32.PACK_AB R105, R15, R11 ;  /* 0x0000000b0f69723e */ /* 0x000fe200000000ff */
[----:B------:R-:W-:Y:S01]  /*8ec0*/  HADD2.F32 R66, -RZ, R72.H1_H1 ;  /* 0x30000048ff427230 */ /* 0x000fe20000004100 */
[----:B------:R-:W-:Y:S01]  /*8ed0*/  F2FP.F16.F32.PACK_AB R106, R13, R12 ;  /* 0x0000000c0d6a723e */ /* 0x000fe200000000ff */
[C---:B------:R-:W-:Y:S01]  /*8ee0*/  FMUL R24, R38.reuse, R28 ;  /* 0x0000001c26187220 */ /* 0x040fe20000400000 */
[----:B------:R-:W-:Y:S01]  /*8ef0*/  F2FP.F16.F32.PACK_AB R107, R19, R14 ;  /* 0x0000000e136b723e */ /* 0x000fe200000000ff */
[C---:B------:R-:W-:Y:S01]  /*8f00*/  FFMA R21, R41.reuse, R62, R21 ;  /* 0x0000003e29157223 */ /* 0x040fe20000000015 */
[--C-:B------:R-:W-:Y:S02]  /*8f10*/  HADD2.F32 R67, -RZ, R73.reuse.H0_H0 ;  /* 0x20000049ff437230 */ /* 0x100fe40000004100 */
[C---:B------:R-:W-:Y:S01]  /*8f20*/  FMUL R25, R38.reuse, R29 ;  /* 0x0000001d26197220 */ /* 0x040fe20000400000 */
[C---:B------:R-:W-:Y:S01]  /*8f30*/  FFMA R22, R41.reuse, R63, R22 ;  /* 0x0000003f29167223 */ /* 0x040fe20000000016 */
[----:B------:R1:W-:Y:S01]  /*8f40*/  STS.128 [R92+0x6010], R104 ;  /* 0x006010685c007388 */ /* 0x0003e20000000c00 */
        /* <DEDUP_REMOVED lines=48> */
.L_x_132:
[----:B------:R-:W-:Y:S05]  /*9250*/  BSYNC.RECONVERGENT B0 ;  /* 0x0000000000007941 */ /* 0x000fea0003800200 */
.L_x_131:
[----:B------:R-:W-:Y:S01]  /*9260*/  BAR.SYNC.DEFER_BLOCKING 0x1, 0x80 ;  /* 0x0042000000007b1d */ /* 0x000fe20000010000 */
[----:B------:R-:W-:Y:S01]  /*9270*/  UISETP.NE.AND UP0, UPT, UR52, -0x4, UPT ;  /* 0xfffffffc3400788c */ /* 0x000fe2000bf05270 */
[----:B------:R-:W-:Y:S08]  /*9280*/  IADD3 R0, PT, PT, R36, 0x1, RZ ;  /* 0x0000000124007810 */ /* 0x000ff00007ffe0ff */
[----:B------:R-:W-:Y:S05]  /*9290*/  BRA.U !UP0, `(.L_x_133) ;  /* 0x0000000108287547 */ /* 0x000fea000b800000 */
[----:B------:R-:W-:Y:S01]  /*92a0*/  ISETP.NE.AND P0, PT, R98, RZ, PT ;  /* 0x000000ff6200720c */ /* 0x000fe20003f05270 */
[----:B------:R-:W-:Y:S01]  /*92b0*/  IMAD.U32 R3, RZ, RZ, UR46 ;  /* 0x0000002eff037e24 */ /* 0x000fe2000f8e00ff */
[----:B------:R-:W-:Y:S01]  /*92c0*/  UIADD3 UR4, UPT, UPT, UR46, 0x1, URZ ;  /* 0x000000012e047890 */ /* 0x000fe2000fffe0ff */
[----:B------:R-:W-:Y:S03]  /*92d0*/  IMAD.U32 R2, RZ, RZ, UR47 ;  /* 0x0000002fff027e24 */ /* 0x000fe6000f8e00ff */
[----:B------:R-:W-:Y:S04]  /*92e0*/  UISETP.NE.AND UP0, UPT, UR4, 0x4, UPT ;  /* 0x000000040400788c */ /* 0x000fe8000bf05270 */
[----:B------:R-:W-:Y:S03]  /*92f0*/  USEL UR46, UR4, URZ, UP0 ;  /* 0x000000ff042e7287 */ /* 0x000fe60008000000 */
[----:B------:R-:W-:Y:S05]  /*9300*/  @P0 LEA R3, R3, UR44, 0x3 ;  /* 0x0000002c03030c11 */ /* 0x000fea000f8e18ff */
[----:B------:R-:W-:Y:S05]  /*9310*/  @P0 VIADD R3, R3, 0x70 ;  /* 0x0000007003030836 */ /* 0x000fea0000000000 */
[----:B------:R-:W-:Y:S04]  /*9320*/  @P0 PRMT R2, R2, 0x654, R3 ;  /* 0x0000065402020816 */ /* 0x000fe80000000003 */
[----:B------:R3:W-:Y:S03]  /*9330*/  @P0 SYNCS.ARRIVE.TRANS64.RED.A1T0 RZ, [R2+URZ], RZ ;  /* 0x000000ff02ff09a7 */ /* 0x0007e600081004ff */
.L_x_133:
[----:B------:R-:W-:Y:S01]  /*9340*/  R2UR UR4, R82 ;  /* 0x00000000520472ca */ /* 0x000fe200000e0000 */
[----:B------:R-:W-:Y:S01]  /*9350*/  UISETP.NE.AND UP0, UPT, UR62, URZ, UPT ;  /* 0x000000ff3e00728c */ /* 0x000fe2000bf05270 */
[----:B------:R-:W-:Y:S01]  /*9360*/  ISETP.NE.AND P0, PT, R86, 0x2, PT ;  /* 0x000000025600780c */ /* 0x000fe20003f05270 */
[----:B------:R-:W-:Y:S01]  /*9370*/  UIADD3 UR20, UPT, UPT, UR37, UR63, URZ ;  /* 0x0000003f25147290 */ /* 0x000fe2000fffe0ff */
[----:B------:R-:W-:Y:S01]  /*9380*/  ISETP.NE.AND P1, PT, R0, 0x4, PT ;  /* 0x000000040000780c */ /* 0x000fe20003f25270 */
[----:B------:R-:W-:Y:S01]  /*9390*/  UIADD3 UR52, UPT, UPT, UR52, 0x4, URZ ;  /* 0x0000000434347890 */ /* 0x000fe2000fffe0ff */
[----:B------:R-:W-:Y:S01]  /*93a0*/  SEL R3, RZ, 0x1, P0 ;  /* 0x00000001ff037807 */ /* 0x000fe20000000000 */
[----:B------:R-:W-:Y:S01]  /*93b0*/  UMOV UR36, UR61 ;  /* 0x0000003d00247c82 */ /* 0x000fe20008000000 */
[----:B---3--:R-:W-:Y:S02]  /*93c0*/  SEL R2, RZ, 0x1, P1 ;  /* 0x00000001ff027807 */ /* 0x008fe40000800000 */
[----:B------:R-:W-:Y:S02]  /*93d0*/  LOP3.LUT R88, R88, R3, RZ, 0x3c, !PT ;  /* 0x0000000358587212 */ /* 0x000fe400078e3cff */
[----:B------:R-:W-:Y:S01]  /*93e0*/  LOP3.LUT R89, R89, R2, RZ, 0x3c, !PT ;  /* 0x0000000259597212 */ /* 0x000fe200078e3cff */
[----:B------:R-:W-:Y:S01]  /*93f0*/  UIADD3 UR16, UPT, UPT, UR38, UR4, URZ ;  /* 0x0000000426107290 */ /* 0x000fe2000fffe0ff */
[----:B------:R-:W-:Y:S02]  /*9400*/  SEL R86, R86, RZ, P0 ;  /* 0x000000ff56567207 */ /* 0x000fe40000000000 */
[----:B------:R-:W-:Y:S01]  /*9410*/  SEL R36, R0, RZ, P1 ;  /* 0x000000ff00247207 */ /* 0x000fe20000800000 */
[----:B------:R-:W-:Y:S08]  /*9420*/  BRA.U UP0, `(.L_x_134) ;  /* 0xffffffbd00dc7547 */ /* 0x000ff0000b83ffff */
[----:B------:R-:W-:-:S13]  /*9430*/  R2UR UR4, R83 ;  /* 0x00000000530472ca */ /* 0x000fda00000e0000 */
[----:B------:R-:W-:-:S09]  /*9440*/  UISETP.NE.AND UP0, UPT, UR4, URZ, UPT ;  /* 0x000000ff0400728c */ /* 0x000fd2000bf05270 */
[----:B------:R-:W-:Y:S05]  /*9450*/  BRA.U !UP0, `(.L_x_135) ;  /* 0x0000000108487547 */ /* 0x000fea000b800000 */
[----:B------:R-:W3:Y:S02]  /*9460*/  LDCU.64 UR4, c[0x0][0x890] ;  /* 0x00011200ff0477ac */ /* 0x000ee40008000a00 */
[----:B---3--:R-:W-:-:S04]  /*9470*/  UISETP.NE.U32.AND UP0, UPT, UR4, URZ, UPT ;  /* 0x000000ff0400728c */ /* 0x008fc8000bf05070 */
[----:B------:R-:W-:-:S09]  /*9480*/  UISETP.NE.AND.EX UP0, UPT, UR5, URZ, UPT, UP0 ;  /* 0x000000ff0500728c */ /* 0x000fd2000bf05300 */
[----:B------:R-:W-:Y:S05]  /*9490*/  BRA.U UP0, `(.L_x_136) ;  /* 0x00000001000c7547 */ /* 0x000fea000b800000 */
[----:B------:R-:W-:-:S13]  /*94a0*/  FSETP.NEU.AND P0, PT, R41, RZ, PT ;  /* 0x000000ff2900720b */ /* 0x000fda0003f0d000 */
[----:B------:R-:W-:Y:S05]  /*94b0*/  @!P0 EXIT ;  /* 0x000000000000894d */ /* 0x000fea0003800000 */
[----:B------:R-:W-:Y:S05]  /*94c0*/  BRA `(.L_x_135) ;  /* 0x00000000002c7947 */ /* 0x000fea0003800000 */
.L_x_136:
[----:B------:R-:W-:Y:S01]  /*94d0*/  ISETP.NE.AND P0, PT, R85, RZ, PT ;  /* 0x000000ff5500720c */ /* 0x000fe20003f05270 */
[----:B------:R-:W-:-:S12]  /*94e0*/  BSSY.RECONVERGENT B0, `(.L_x_135) ;  /* 0x0000009000007945 */ /* 0x000fd80003800200 */
[----:B------:R-:W-:Y:S05]  /*94f0*/  @P0 BRA `(.L_x_137) ;  /* 0x0000000000140947 */ /* 0x000fea0003800000 */
[----:B------:R-:W3:Y:S02]  /*9500*/  LDCU.64 UR4, c[0x0][0x888] ;  /* 0x00011100ff0477ac */ /* 0x000ee40008000a00 */
[----:B---3--:R-:W-:-:S04]  /*9510*/  ISETP.NE.U32.AND P0, PT, RZ, UR4, PT ;  /* 0x00000004ff007c0c */ /* 0x008fc8000bf05070 */
[----:B------:R-:W-:-:S13]  /*9520*/  ISETP.NE.AND.EX P0, PT, RZ, UR5, PT, P0 ;  /* 0x00000005ff007c0c */ /* 0x000fda000bf05300 */
[----:B------:R-:W-:Y:S05]  /*9530*/  @!P0 EXIT ;  /* 0x000000000000894d */ /* 0x000fea0003800000 */
[----:B------:R-:W-:Y:S05]  /*9540*/  BRA `(.L_x_138) ;  /* 0x0000000000087947 */ /* 0x000fea0003800000 */
.L_x_137:
[----:B------:R-:W-:-:S13]  /*9550*/  FSETP.NEU.AND P0, PT, R41, RZ, PT ;  /* 0x000000ff2900720b */ /* 0x000fda0003f0d000 */
[----:B------:R-:W-:Y:S05]  /*9560*/  @!P0 EXIT ;  /* 0x000000000000894d */ /* 0x000fea0003800000 */
.L_x_138:
[----:B------:R-:W-:Y:S05]  /*9570*/  BSYNC.RECONVERGENT B0 ;  /* 0x0000000000007941 */ /* 0x000fea0003800200 */
.L_x_135:
[----:B------:R-:W-:Y:S01]  /*9580*/  ULEA UR4, UR46, UR44, 0x3 ;  /* 0x0000002c2e047291 */ /* 0x000fe2000f8e18ff */
[----:B------:R-:W-:-:S04]  /*9590*/  DEPBAR.LE SB0, 0x0 ;  /* 0x000080000000791a */ /* 0x000fc80000000000 */
[----:B------:R-:W-:-:S04]  /*95a0*/  UIADD3 UR4, UPT, UPT, UR4, 0x70, URZ ;  /* 0x0000007004047890 */ /* 0x000fc8000fffe0ff */
[----:B------:R-:W-:-:S09]  /*95b0*/  UPRMT UR4, UR47, 0x654, UR4 ;  /* 0x000006542f047896 */ /* 0x000fd20008000004 */
[----:B------:R-:W-:Y:S01]  /*95c0*/  SYNCS.ARRIVE.TRANS64.RED.A1T0 RZ, [UR4], RZ ;  /* 0x000000ffffff79a7 */ /* 0x000fe20008100404 */
[----:B------:R-:W-:Y:S05]  /*95d0*/  EXIT ;  /* 0x000000000000794d */ /* 0x000fea0003800000 */
.L_x_24:
[----:B--2---:R2:W3:Y:S02]  /*95e0*/  SYNCS.PHASECHK.TRANS64.TRYWAIT P0, [R3+URZ+0x110], R2 ;  /* 0x00011002030075a7 */ /* 0x0044e400080011ff */
[----:B---3--:R-:W-:Y:S05]  /*95f0*/  @!P0 NANOSLEEP.SYNCS 0x989680 ;  /* 0x009896800000895d */ /* 0x008fea0003900000 */
[----:B------:R-:W3:Y:S02]  /*9600*/  @!P0 SYNCS.PHASECHK.TRANS64 P0, [R3+URZ+0x110], R2 ;  /* 0x00011002030085a7 */ /* 0x000ee400080010ff */
[----:B---3--:R-:W-:Y:S05]  /*9610*/  @!P0 BRA `(.L_x_24) ;  /* 0xfffffffc00f08947 */ /* 0x008fea000383ffff */
[----:B------:R-:W-:Y:S05]  /*9620*/  BRA `(.L_x_139) ;  /* 0xffffff8000c47947 */ /* 0x000fea000383ffff */
.L_x_27:
[----:B-1----:R-:W-:-:S07]  /*9630*/  MOV R0, UR33 ;  /* 0x0000002100007c02 */ /* 0x002fce0008000f00 */
.L_x_140:
[----:B-1----:R1:W2:Y:S02]  /*9640*/  SYNCS.PHASECHK.TRANS64.TRYWAIT P0, [R0+URZ+0x28], R3 ;  /* 0x00002803000075a7 */ /* 0x0022a400080011ff */
[----:B--2---:R-:W-:Y:S05]  /*9650*/  @!P0 NANOSLEEP.SYNCS 0x989680 ;  /* 0x009896800000895d */ /* 0x004fea0003900000 */
[----:B------:R-:W2:Y:S02]  /*9660*/  @!P0 SYNCS.PHASECHK.TRANS64 P0, [R0+URZ+0x28], R3 ;  /* 0x00002803000085a7 */ /* 0x000ea400080010ff */
[----:B--2---:R-:W-:Y:S05]  /*9670*/  @!P0 BRA `(.L_x_140) ;  /* 0xfffffffc00f08947 */ /* 0x004fea000383ffff */
[----:B------:R-:W-:Y:S05]  /*9680*/  BRA `(.L_x_26) ;  /* 0xffffff8400107947 */ /* 0x000fea000383ffff */
.L_x_34:
[----:B-1----:R-:W-:-:S07]  /*9690*/  MOV R0, UR25 ;  /* 0x0000001900007c02 */ /* 0x002fce0008000f00 */
.L_x_141:
[----:B-1----:R1:W2:Y:S02]  /*96a0*/  SYNCS.PHASECHK.TRANS64.TRYWAIT P0, [R0+URZ+0x28], R3 ;  /* 0x00002803000075a7 */ /* 0x0022a400080011ff */
[----:B--2---:R-:W-:Y:S05]  /*96b0*/  @!P0 NANOSLEEP.SYNCS 0x989680 ;  /* 0x009896800000895d */ /* 0x004fea0003900000 */
[----:B------:R-:W2:Y:S02]  /*96c0*/  @!P0 SYNCS.PHASECHK.TRANS64 P0, [R0+URZ+0x28], R3 ;  /* 0x00002803000085a7 */ /* 0x000ea400080010ff */
[----:B--2---:R-:W-:Y:S05]  /*96d0*/  @!P0 BRA `(.L_x_141) ;  /* 0xfffffffc00f08947 */ /* 0x004fea000383ffff */
[----:B------:R-:W-:Y:S05]  /*96e0*/  BRA `(.L_x_33) ;  /* 0xffffff8400e87947 */ /* 0x000fea000383ffff */
.L_x_39:
[----:B-1----:R1:W2:Y:S02]  /*96f0*/  SYNCS.PHASECHK.TRANS64.TRYWAIT P0, [R3+URZ+0xa0], R0 ;  /* 0x0000a000030075a7 */ /* 0x0022a400080011ff */
[----:B--2---:R-:W-:Y:S05]  /*9700*/  @!P0 NANOSLEEP.SYNCS 0x989680 ;  /* 0x009896800000895d */ /* 0x004fea0003900000 */
[----:B------:R-:W2:Y:S02]  /*9710*/  @!P0 SYNCS.PHASECHK.TRANS64 P0, [R3+URZ+0xa0], R0 ;  /* 0x0000a000030085a7 */ /* 0x000ea400080010ff */
[----:B--2---:R-:W-:Y:S05]  /*9720*/  @!P0 BRA `(.L_x_39) ;  /* 0xfffffffc00f08947 */ /* 0x004fea000383ffff */
[----:B------:R-:W-:Y:S05]  /*9730*/  BRA `(.L_x_142) ;  /* 0xffffff8800a47947 */ /* 0x000fea000383ffff */
.L_x_43:
[----:B-1----:R-:W-:-:S07]  /*9740*/  MOV R0, UR4 ;  /* 0x0000000400007c02 */ /* 0x002fce0008000f00 */
.L_x_143:
[----:B-1----:R1:W2:Y:S02]  /*9750*/  SYNCS.PHASECHK.TRANS64.TRYWAIT P0, [R0+URZ], R3 ;  /* 0x00000003000075a7 */ /* 0x0022a400080011ff */
[----:B--2---:R-:W-:Y:S05]  /*9760*/  @!P0 NANOSLEEP.SYNCS 0x989680 ;  /* 0x009896800000895d */ /* 0x004fea0003900000 */
[----:B------:R-:W2:Y:S02]  /*9770*/  @!P0 SYNCS.PHASECHK.TRANS64 P0, [R0+URZ], R3 ;  /* 0x00000003000085a7 */ /* 0x000ea400080010ff */
[----:B--2---:R-:W-:Y:S05]  /*9780*/  @!P0 BRA `(.L_x_143) ;  /* 0xfffffffc00f08947 */ /* 0x004fea000383ffff */
[----:B------:R-:W-:Y:S05]  /*9790*/  BRA `(.L_x_144) ;  /* 0xffffff90004c7947 */ /* 0x000fea000383ffff */
.L_x_44:
[----:B------:R-:W-:-:S07]  /*97a0*/  MOV R0, UR5 ;  /* 0x0000000500007c02 */ /* 0x000fce0008000f00 */
.L_x_145:
[----:B-1----:R1:W2:Y:S02]  /*97b0*/  SYNCS.PHASECHK.TRANS64.TRYWAIT P0, [R0+URZ], R3 ;  /* 0x00000003000075a7 */ /* 0x0022a400080011ff */
[----:B--2---:R-:W-:Y:S05]  /*97c0*/  @!P0 NANOSLEEP.SYNCS 0x989680 ;  /* 0x009896800000895d */ /* 0x004fea0003900000 */
[----:B------:R-:W2:Y:S02]  /*97d0*/  @!P0 SYNCS.PHASECHK.TRANS64 P0, [R0+URZ], R3 ;  /* 0x00000003000085a7 */ /* 0x000ea400080010ff */
[----:B--2---:R-:W-:Y:S05]  /*97e0*/  @!P0 BRA `(.L_x_145) ;  /* 0xfffffffc00f08947 */ /* 0x004fea000383ffff */
[----:B------:R-:W-:Y:S05]  /*97f0*/  BRA `(.L_x_146) ;  /* 0xffffff9000587947 */ /* 0x000fea000383ffff */
.L_x_45:
[----:B------:R-:W-:-:S07]  /*9800*/  MOV R0, UR5 ;  /* 0x0000000500007c02 */ /* 0x000fce0008000f00 */
.L_x_147:
[----:B-1----:R1:W2:Y:S02]  /*9810*/  SYNCS.PHASECHK.TRANS64.TRYWAIT P0, [R0+URZ], R3 ;  /* 0x00000003000075a7 */ /* 0x0022a400080011ff */
[----:B--2---:R-:W-:Y:S05]  /*9820*/  @!P0 NANOSLEEP.SYNCS 0x989680 ;  /* 0x009896800000895d */ /* 0x004fea0003900000 */
[----:B------:R-:W2:Y:S02]  /*9830*/  @!P0 SYNCS.PHASECHK.TRANS64 P0, [R0+URZ], R3 ;  /* 0x00000003000085a7 */ /* 0x000ea400080010ff */
[----:B--2---:R-:W-:Y:S05]  /*9840*/  @!P0 BRA `(.L_x_147) ;  /* 0xfffffffc00f08947 */ /* 0x004fea000383ffff */
[----:B------:R-:W-:Y:S05]  /*9850*/  BRA `(.L_x_148) ;  /* 0xffffff9000647947 */ /* 0x000fea000383ffff */
.L_x_46:
[----:B------:R-:W-:-:S07]  /*9860*/  MOV R0, UR5 ;  /* 0x0000000500007c02 */ /* 0x000fce0008000f00 */
.L_x_149:
[----:B-1----:R1:W2:Y:S02]  /*9870*/  SYNCS.PHASECHK.TRANS64.TRYWAIT P0, [R0+URZ], R3 ;  /* 0x00000003000075a7 */ /* 0x0022a400080011ff */
[----:B--2---:R-:W-:Y:S05]  /*9880*/  @!P0 NANOSLEEP.SYNCS 0x989680 ;  /* 0x009896800000895d */ /* 0x004fea0003900000 */
[----:B------:R-:W2:Y:S02]  /*9890*/  @!P0 SYNCS.PHASECHK.TRANS64 P0, [R0+URZ], R3 ;  /* 0x00000003000085a7 */ /* 0x000ea400080010ff */
[----:B--2---:R-:W-:Y:S05]  /*98a0*/  @!P0 BRA `(.L_x_149) ;  /* 0xfffffffc00f08947 */ /* 0x004fea000383ffff */
[----:B------:R-:W-:Y:S05]  /*98b0*/  BRA `(.L_x_150) ;  /* 0xffffff9000707947 */ /* 0x000fea000383ffff */
.L_x_49:
[----:B-1----:R1:W2:Y:S02]  /*98c0*/  SYNCS.PHASECHK.TRANS64.TRYWAIT P0, [R2+URZ+0x100], R5 ;  /* 0x00010005020075a7 */ /* 0x0022a400080011ff */
[----:B--2---:R-:W-:Y:S05]  /*98d0*/  @!P0 NANOSLEEP.SYNCS 0x989680 ;  /* 0x009896800000895d */ /* 0x004fea0003900000 */
[----:B------:R-:W2:Y:S02]  /*98e0*/  @!P0 SYNCS.PHASECHK.TRANS64 P0, [R2+URZ+0x100], R5 ;  /* 0x00010005020085a7 */ /* 0x000ea400080010ff */
[----:B--2---:R-:W-:Y:S05]  /*98f0*/  @!P0 BRA `(.L_x_49) ;  /* 0xfffffffc00f08947 */ /* 0x004fea000383ffff */
[----:B------:R-:W-:Y:S05]  /*9900*/  BRA `(.L_x_151) ;  /* 0xffffff9000cc7947 */ /* 0x000fea000383ffff */
.L_x_50:
[----:B------:R-:W-:-:S07]  /*9910*/  MOV R2, UR4 ;  /* 0x0000000400027c02 */ /* 0x000fce0008000f00 */
.L_x_152:
[----:B-1----:R1:W2:Y:S02]  /*9920*/  SYNCS.PHASECHK.TRANS64.TRYWAIT P0, [R2+URZ+0xb0], R5 ;  /* 0x0000b005020075a7 */ /* 0x0022a400080011ff */
[----:B--2---:R-:W-:Y:S05]  /*9930*/  @!P0 NANOSLEEP.SYNCS 0x989680 ;  /* 0x009896800000895d */ /* 0x004fea0003900000 */
[----:B------:R-:W2:Y:S02]  /*9940*/  @!P0 SYNCS.PHASECHK.TRANS64 P0, [R2+URZ+0xb0], R5 ;  /* 0x0000b005020085a7 */ /* 0x000ea400080010ff */
[----:B--2---:R-:W-:Y:S05]  /*9950*/  @!P0 BRA `(.L_x_152) ;  /* 0xfffffffc00f08947 */ /* 0x004fea000383ffff */
[----:B------:R-:W-:Y:S05]  /*9960*/  BRA `(.L_x_153) ;  /* 0xffffff9000dc7947 */ /* 0x000fea000383ffff */
.L_x_51:
[----:B-1----:R1:W2:Y:S02]  /*9970*/  SYNCS.PHASECHK.TRANS64.TRYWAIT P1, [R2+URZ+0xa0], R5 ;  /* 0x0000a005020075a7 */ /* 0x0022a400080211ff */
[----:B--2---:R-:W-:Y:S05]  /*9980*/  @!P1 NANOSLEEP.SYNCS 0x989680 ;  /* 0x009896800000995d */ /* 0x004fea0003900000 */
[----:B------:R-:W2:Y:S02]  /*9990*/  @!P1 SYNCS.PHASECHK.TRANS64 P1, [R2+URZ+0xa0], R5 ;  /* 0x0000a005020095a7 */ /* 0x000ea400080210ff */
[----:B--2---:R-:W-:Y:S05]  /*99a0*/  @!P1 BRA `(.L_x_51) ;  /* 0xfffffffc00f09947 */ /* 0x004fea000383ffff */
[----:B------:R-:W-:Y:S05]  /*99b0*/  BRA `(.L_x_154) ;  /* 0xffffff94000c7947 */ /* 0x000fea000383ffff */
.L_x_54:
[----:B------:R-:W-:-:S07]  /*99c0*/  MOV R0, UR4 ;  /* 0x0000000400007c02 */ /* 0x000fce0008000f00 */
.L_x_155:
[----:B-1----:R1:W2:Y:S02]  /*99d0*/  SYNCS.PHASECHK.TRANS64.TRYWAIT P0, [R0+URZ+0xb0], R3 ;  /* 0x0000b003000075a7 */ /* 0x0022a400080011ff */
[----:B--2---:R-:W-:Y:S05]  /*99e0*/  @!P0 NANOSLEEP.SYNCS 0x989680 ;  /* 0x009896800000895d */ /* 0x004fea0003900000 */
[----:B------:R-:W2:Y:S02]  /*99f0*/  @!P0 SYNCS.PHASECHK.TRANS64 P0, [R0+URZ+0xb0], R3 ;  /* 0x0000b003000085a7 */ /* 0x000ea400080010ff */
[----:B--2---:R-:W-:Y:S05]  /*9a00*/  @!P0 BRA `(.L_x_155) ;  /* 0xfffffffc00f08947 */ /* 0x004fea000383ffff */
[----:B------:R-:W-:Y:S05]  /*9a10*/  BRA `(.L_x_53) ;  /* 0xffffff9400607947 */ /* 0x000fea000383ffff */
.L_x_61:
[----:B-1----:R1:W2:Y:S02]  /*9a20*/  SYNCS.PHASECHK.TRANS64.TRYWAIT P1, [R0+URZ+0xa0], R5 ;  /* 0x0000a005000075a7 */ /* 0x0022a400080211ff */
[----:B--2---:R-:W-:Y:S05]  /*9a30*/  @!P1 NANOSLEEP.SYNCS 0x989680 ;  /* 0x009896800000995d */ /* 0x004fea0003900000 */
[----:B------:R-:W2:Y:S02]  /*9a40*/  @!P1 SYNCS.PHASECHK.TRANS64 P1, [R0+URZ+0xa0], R5 ;  /* 0x0000a005000095a7 */ /* 0x000ea400080210ff */
[----:B--2---:R-:W-:Y:S05]  /*9a50*/  @!P1 BRA `(.L_x_61) ;  /* 0xfffffffc00f09947 */ /* 0x004fea000383ffff */
[----:B------:R-:W-:Y:S05]  /*9a60*/  BRA `(.L_x_156) ;  /* 0xffffff9800d47947 */ /* 0x000fea000383ffff */
.L_x_62:
[----:B------:R-:W-:-:S07]  /*9a70*/  MOV R3, UR30 ;  /* 0x0000001e00037c02 */ /* 0x000fce0008000f00 */
.L_x_157:
[----:B-1----:R1:W2:Y:S02]  /*9a80*/  SYNCS.PHASECHK.TRANS64.TRYWAIT P0, [R3+URZ+0xe0], R0 ;  /* 0x0000e000030075a7 */ /* 0x0022a400080011ff */
[----:B--2---:R-:W-:Y:S05]  /*9a90*/  @!P0 NANOSLEEP.SYNCS 0x989680 ;  /* 0x009896800000895d */ /* 0x004fea0003900000 */
[----:B------:R-:W2:Y:S02]  /*9aa0*/  @!P0 SYNCS.PHASECHK.TRANS64 P0, [R3+URZ+0xe0], R0 ;  /* 0x0000e000030085a7 */ /* 0x000ea400080010ff */
[----:B--2---:R-:W-:Y:S05]  /*9ab0*/  @!P0 BRA `(.L_x_157) ;  /* 0xfffffffc00f08947 */ /* 0x004fea000383ffff */
[----:B------:R-:W-:Y:S05]  /*9ac0*/  BRA `(.L_x_158) ;  /* 0xffffff9c000c7947 */ /* 0x000fea000383ffff */
.L_x_65:
[----:B------:R-:W-:Y:S07]  /*9ad0*/  MOV R0, UR5 ;  /* 0x0000000500007c02 */ /* 0x000fee0008000f00 */
.L_x_159:
[----:B-1----:R1:W2:Y:S02]  /*9ae0*/  SYNCS.PHASECHK.TRANS64.TRYWAIT P0, [R0+URZ], R3 ;  /* 0x00000003000075a7 */ /* 0x0022a400080011ff */
[----:B--2---:R-:W-:Y:S05]  /*9af0*/  @!P0 NANOSLEEP.SYNCS 0x989680 ;  /* 0x009896800000895d */ /* 0x004fea0003900000 */
[----:B------:R-:W2:Y:S02]  /*9b00*/  @!P0 SYNCS.PHASECHK.TRANS64 P0, [R0+URZ], R3 ;  /* 0x00000003000085a7 */ /* 0x000ea400080010ff */
[----:B--2---:R-:W-:Y:S05]  /*9b10*/  @!P0 BRA `(.L_x_159) ;  /* 0xfffffffc00f08947 */ /* 0x004fea000383ffff */
[----:B------:R-:W-:Y:S05]  /*9b20*/  BRA `(.L_x_64) ;  /* 0xffffff9c00287947 */ /* 0x000fea000383ffff */
.L_x_68:
[----:B------:R-:W-:-:S07]  /*9b30*/  MOV R0, UR4 ;  /* 0x0000000400007c02 */ /* 0x000fce0008000f00 */
.L_x_160:
[----:B--2---:R2:W4:Y:S02]  /*9b40*/  SYNCS.PHASECHK.TRANS64.TRYWAIT P0, [R0+URZ], R3 ;  /* 0x00000003000075a7 */ /* 0x00452400080011ff */
[----:B----4-:R-:W-:Y:S05]  /*9b50*/  @!P0 NANOSLEEP.SYNCS 0x989680 ;  /* 0x009896800000895d */ /* 0x010fea0003900000 */
[----:B------:R-:W4:Y:S02]  /*9b60*/  @!P0 SYNCS.PHASECHK.TRANS64 P0, [R0+URZ], R3 ;  /* 0x00000003000085a7 */ /* 0x000f2400080010ff */
[----:B----4-:R-:W-:Y:S05]  /*9b70*/  @!P0 BRA `(.L_x_160) ;  /* 0xfffffffc00f08947 */ /* 0x010fea000383ffff */
[----:B------:R-:W-:Y:S05]  /*9b80*/  BRA `(.L_x_161) ;  /* 0xffffffa000047947 */ /* 0x000fea000383ffff */
.L_x_69:
[----:B------:R-:W-:-:S07]  /*9b90*/  MOV R0, UR5 ;  /* 0x0000000500007c02 */ /* 0x000fce0008000f00 */
.L_x_162:
[----:B-1----:R1:W2:Y:S02]  /*9ba0*/  SYNCS.PHASECHK.TRANS64.TRYWAIT P0, [R0+URZ], R3 ;  /* 0x00000003000075a7 */ /* 0x0022a400080011ff */
[----:B--2---:R-:W-:Y:S05]  /*9bb0*/  @!P0 NANOSLEEP.SYNCS 0x989680 ;  /* 0x009896800000895d */ /* 0x004fea0003900000 */
[----:B------:R-:W2:Y:S02]  /*9bc0*/  @!P0 SYNCS.PHASECHK.TRANS64 P0, [R0+URZ], R3 ;  /* 0x00000003000085a7 */ /* 0x000ea400080010ff */
[----:B--2---:R-:W-:Y:S05]  /*9bd0*/  @!P0 BRA `(.L_x_162) ;  /* 0xfffffffc00f08947 */ /* 0x004fea000383ffff */
[----:B------:R-:W-:Y:S05]  /*9be0*/  BRA `(.L_x_163) ;  /* 0xffffffa000107947 */ /* 0x000fea000383ffff */
.L_x_70:
[----:B------:R-:W-:-:S07]  /*9bf0*/  MOV R0, UR5 ;  /* 0x0000000500007c02 */ /* 0x000fce0008000f00 */
.L_x_164:
[----:B-1----:R1:W2:Y:S02]  /*9c00*/  SYNCS.PHASECHK.TRANS64.TRYWAIT P0, [R0+URZ], R3 ;  /* 0x00000003000075a7 */ /* 0x0022a400080011ff */
[----:B--2---:R-:W-:Y:S05]  /*9c10*/  @!P0 NANOSLEEP.SYNCS 0x989680 ;  /* 0x009896800000895d */ /* 0x004fea0003900000 */
[----:B------:R-:W2:Y:S02]  /*9c20*/  @!P0 SYNCS.PHASECHK.TRANS64 P0, [R0+URZ], R3 ;  /* 0x00000003000085a7 */ /* 0x000ea400080010ff */
[----:B--2---:R-:W-:Y:S05]  /*9c30*/  @!P0 BRA `(.L_x_164) ;  /* 0xfffffffc00f08947 */ /* 0x004fea000383ffff */
[----:B------:R-:W-:Y:S05]  /*9c40*/  BRA `(.L_x_165) ;  /* 0xffffffa0001c7947 */ /* 0x000fea000383ffff */
.L_x_71:
[----:B------:R-:W-:-:S07]  /*9c50*/  MOV R0, UR4 ;  /* 0x0000000400007c02 */ /* 0x000fce0008000f00 */
.L_x_166:
[----:B-1----:R1:W2:Y:S02]  /*9c60*/  SYNCS.PHASECHK.TRANS64.TRYWAIT P0, [R0+URZ], R3 ;  /* 0x00000003000075a7 */ /* 0x0022a400080011ff */
[----:B--2---:R-:W-:Y:S05]  /*9c70*/  @!P0 NANOSLEEP.SYNCS 0x989680 ;  /* 0x009896800000895d */ /* 0x004fea0003900000 */
[----:B------:R-:W2:Y:S02]  /*9c80*/  @!P0 SYNCS.PHASECHK.TRANS64 P0, [R0+URZ], R3 ;  /* 0x00000003000085a7 */ /* 0x000ea400080010ff */
[----:B--2---:R-:W-:Y:S05]  /*9c90*/  @!P0 BRA `(.L_x_166) ;  /* 0xfffffffc00f08947 */ /* 0x004fea000383ffff */
[----:B------:R-:W-:Y:S05]  /*9ca0*/  BRA `(.L_x_167) ;  /* 0xffffffa000287947 */ /* 0x000fea000383ffff */
.L_x_76:
[----:B--2---:R2:W3:Y:S02]  /*9cb0*/  SYNCS.PHASECHK.TRANS64.TRYWAIT P0, [R12+URZ+0xa0], R9 ;  /* 0x0000a0090c0075a7 */ /* 0x0044e400080011ff */
[----:B---3--:R-:W-:Y:S05]  /*9cc0*/  @!P0 NANOSLEEP.SYNCS 0x989680 ;  /* 0x009896800000895d */ /* 0x008fea0003900000 */
[----:B------:R-:W3:Y:S02]  /*9cd0*/  @!P0 SYNCS.PHASECHK.TRANS64 P0, [R12+URZ+0xa0], R9 ;  /* 0x0000a0090c0085a7 */ /* 0x000ee400080010ff */
[----:B---3--:R-:W-:Y:S05]  /*9ce0*/  @!P0 BRA `(.L_x_76) ;  /* 0xfffffffc00f08947 */ /* 0x008fea000383ffff */
[----:B------:R-:W-:Y:S05]  /*9cf0*/  BRA `(.L_x_168) ;  /* 0xffffffa400487947 */ /* 0x000fea000383ffff */
.L_x_79:
[----:B------:R-:W-:Y:S07]  /*9d00*/  MOV R0, UR21 ;  /* 0x0000001500007c02 */ /* 0x000fee0008000f00 */
.L_x_169:
[----:B--2---:R2:W3:Y:S02]  /*9d10*/  SYNCS.PHASECHK.TRANS64.TRYWAIT P2, [R0+URZ+0x98], R11 ;  /* 0x0000980b000075a7 */ /* 0x0044e400080411ff */
[----:B---3--:R-:W-:Y:S05]  /*9d20*/  @!P2 NANOSLEEP.SYNCS 0x989680 ;  /* 0x009896800000a95d */ /* 0x008fea0003900000 */
[----:B------:R-:W3:Y:S02]  /*9d30*/  @!P2 SYNCS.PHASECHK.TRANS64 P2, [R0+URZ+0x98], R11 ;  /* 0x0000980b0000a5a7 */ /* 0x000ee400080410ff */
[----:B---3--:R-:W-:Y:S05]  /*9d40*/  @!P2 BRA `(.L_x_169) ;  /* 0xfffffffc00f0a947 */ /* 0x008fea000383ffff */
[----:B------:R-:W-:Y:S05]  /*9d50*/  BRA `(.L_x_78) ;  /* 0xffffffa800b07947 */ /* 0x000fea000383ffff */
.L_x_82:
[----:B--2---:R-:W-:Y:S07]  /*9d60*/  MOV R0, UR21 ;  /* 0x0000001500007c02 */ /* 0x004fee0008000f00 */
.L_x_170:
[----:B--2---:R2:W3:Y:S02]  /*9d70*/  SYNCS.PHASECHK.TRANS64.TRYWAIT P0, [R0+URZ+0x70], R9 ;  /* 0x00007009000075a7 */ /* 0x0044e400080011ff */
[----:B---3--:R-:W-:Y:S05]  /*9d80*/  @!P0 NANOSLEEP.SYNCS 0x989680 ;  /* 0x009896800000895d */ /* 0x008fea0003900000 */
[----:B------:R-:W3:Y:S02]  /*9d90*/  @!P0 SYNCS.PHASECHK.TRANS64 P0, [R0+URZ+0x70], R9 ;  /* 0x00007009000085a7 */ /* 0x000ee400080010ff */
[----:B---3--:R-:W-:Y:S05]  /*9da0*/  @!P0 BRA `(.L_x_170) ;  /* 0xfffffffc00f08947 */ /* 0x008fea000383ffff */
[----:B------:R-:W-:Y:S05]  /*9db0*/  BRA `(.L_x_171) ;  /* 0xffffffac000c7947 */ /* 0x000fea000383ffff */
.L_x_83:
[----:B------:R-:W-:Y:S07]  /*9dc0*/  MOV R0, UR21 ;  /* 0x0000001500007c02 */ /* 0x000fee0008000f00 */
.L_x_172:
[----:B--2---:R2:W3:Y:S02]  /*9dd0*/  SYNCS.PHASECHK.TRANS64.TRYWAIT P0, [R0+URZ+0x78], R9 ;  /* 0x00007809000075a7 */ /* 0x0044e400080011ff */
[----:B---3--:R-:W-:Y:S05]  /*9de0*/  @!P0 NANOSLEEP.SYNCS 0x989680 ;  /* 0x009896800000895d */ /* 0x008fea0003900000 */
[----:B------:R-:W3:Y:S02]  /*9df0*/  @!P0 SYNCS.PHASECHK.TRANS64 P0, [R0+URZ+0x78], R9 ;  /* 0x00007809000085a7 */ /* 0x000ee400080010ff */
[----:B---3--:R-:W-:Y:S05]  /*9e00*/  @!P0 BRA `(.L_x_172) ;  /* 0xfffffffc00f08947 */ /* 0x008fea000383ffff */
[----:B------:R-:W-:Y:S05]  /*9e10*/  BRA `(.L_x_173) ;  /* 0xffffffac00487947 */ /* 0x000fea000383ffff */
.L_x_84:
[----:B------:R-:W-:Y:S07]  /*9e20*/  MOV R0, UR21 ;  /* 0x0000001500007c02 */ /* 0x000fee0008000f00 */
.L_x_174:
[----:B--2---:R2:W3:Y:S02]  /*9e30*/  SYNCS.PHASECHK.TRANS64.TRYWAIT P0, [R0+URZ+0x80], R9 ;  /* 0x00008009000075a7 */ /* 0x0044e400080011ff */
[----:B---3--:R-:W-:Y:S05]  /*9e40*/  @!P0 NANOSLEEP.SYNCS 0x989680 ;  /* 0x009896800000895d */ /* 0x008fea0003900000 */
[----:B------:R-:W3:Y:S02]  /*9e50*/  @!P0 SYNCS.PHASECHK.TRANS64 P0, [R0+URZ+0x80], R9 ;  /* 0x00008009000085a7 */ /* 0x000ee400080010ff */
[----:B---3--:R-:W-:Y:S05]  /*9e60*/  @!P0 BRA `(.L_x_174) ;  /* 0xfffffffc00f08947 */ /* 0x008fea000383ffff */
[----:B------:R-:W-:Y:S05]  /*9e70*/  BRA `(.L_x_175) ;  /* 0xffffffac00907947 */ /* 0x000fea000383ffff */
.L_x_85:
[----:B------:R-:W-:Y:S07]  /*9e80*/  MOV R0, UR21 ;  /* 0x0000001500007c02 */ /* 0x000fee0008000f00 */
.L_x_176:
[----:B--2---:R2:W3:Y:S02]  /*9e90*/  SYNCS.PHASECHK.TRANS64.TRYWAIT P0, [R0+URZ+0x88], R9 ;  /* 0x00008809000075a7 */ /* 0x0044e400080011ff */
[----:B---3--:R-:W-:Y:S05]  /*9ea0*/  @!P0 NANOSLEEP.SYNCS 0x989680 ;  /* 0x009896800000895d */ /* 0x008fea0003900000 */
[----:B------:R-:W3:Y:S02]  /*9eb0*/  @!P0 SYNCS.PHASECHK.TRANS64 P0, [R0+URZ+0x88], R9 ;  /* 0x00008809000085a7 */ /* 0x000ee400080010ff */
[----:B---3--:R-:W-:Y:S05]  /*9ec0*/  @!P0 BRA `(.L_x_176) ;  /* 0xfffffffc00f08947 */ /* 0x008fea000383ffff */
[----:B------:R-:W-:Y:S05]  /*9ed0*/  BRA `(.L_x_177) ;  /* 0xffffffac00d47947 */ /* 0x000fea000383ffff */
.L_x_87:
[----:B------:R-:W-:-:S07]  /*9ee0*/  MOV R0, UR21 ;  /* 0x0000001500007c02 */ /* 0x000fce0008000f00 */
.L_x_178:
[----:B---3--:R3:W4:Y:S02]  /*9ef0*/  SYNCS.PHASECHK.TRANS64.TRYWAIT P0, [R0+URZ+0x70], R3 ;  /* 0x00007003000075a7 */ /* 0x00872400080011ff */
[----:B----4-:R-:W-:Y:S05]  /*9f00*/  @!P0 NANOSLEEP.SYNCS 0x989680 ;  /* 0x009896800000895d */ /* 0x010fea0003900000 */
[----:B------:R-:W4:Y:S02]  /*9f10*/  @!P0 SYNCS.PHASECHK.TRANS64 P0, [R0+URZ+0x70], R3 ;  /* 0x00007003000085a7 */ /* 0x000f2400080010ff */
[----:B----4-:R-:W-:Y:S05]  /*9f20*/  @!P0 BRA `(.L_x_178) ;  /* 0xfffffffc00f08947 */ /* 0x010fea000383ffff */
[----:B------:R-:W-:Y:S05]  /*9f30*/  BRA `(.L_x_179) ;  /* 0xffffffb000487947 */ /* 0x000fea000383ffff */
.L_x_88:
[----:B---3--:R-:W-:-:S07]  /*9f40*/  MOV R0, UR21 ;  /* 0x0000001500007c02 */ /* 0x008fce0008000f00 */
.L_x_180:
[----:B---3--:R3:W4:Y:S02]  /*9f50*/  SYNCS.PHASECHK.TRANS64.TRYWAIT P0, [R0+URZ+0x78], R3 ;  /* 0x00007803000075a7 */ /* 0x00872400080011ff */
[----:B----4-:R-:W-:Y:S05]  /*9f60*/  @!P0 NANOSLEEP.SYNCS 0x989680 ;  /* 0x009896800000895d */ /* 0x010fea0003900000 */
[----:B------:R-:W4:Y:S02]  /*9f70*/  @!P0 SYNCS.PHASECHK.TRANS64 P0, [R0+URZ+0x78], R3 ;  /* 0x00007803000085a7 */ /* 0x000f2400080010ff */
[----:B----4-:R-:W-:Y:S05]  /*9f80*/  @!P0 BRA `(.L_x_180) ;  /* 0xfffffffc00f08947 */ /* 0x010fea000383ffff */
[----:B------:R-:W-:Y:S05]  /*9f90*/  BRA `(.L_x_181) ;  /* 0xffffffb000387947 */ /* 0x000fea000383ffff */
.L_x_89:
[----:B---3--:R-:W-:-:S07]  /*9fa0*/  MOV R0, UR21 ;  /* 0x0000001500007c02 */ /* 0x008fce0008000f00 */
.L_x_182:
[----:B---3--:R3:W4:Y:S02]  /*9fb0*/  SYNCS.PHASECHK.TRANS64.TRYWAIT P0, [R0+URZ+0x80], R3 ;  /* 0x00008003000075a7 */ /* 0x00872400080011ff */
[----:B----4-:R-:W-:Y:S05]  /*9fc0*/  @!P0 NANOSLEEP.SYNCS 0x989680 ;  /* 0x009896800000895d */ /* 0x010fea0003900000 */
[----:B------:R-:W4:Y:S02]  /*9fd0*/  @!P0 SYNCS.PHASECHK.TRANS64 P0, [R0+URZ+0x80], R3 ;  /* 0x00008003000085a7 */ /* 0x000f2400080010ff */
[----:B----4-:R-:W-:Y:S05]  /*9fe0*/  @!P0 BRA `(.L_x_182) ;  /* 0xfffffffc00f08947 */ /* 0x010fea000383ffff */
[----:B------:R-:W-:Y:S05]  /*9ff0*/  BRA `(.L_x_183) ;  /* 0xffffffb000287947 */ /* 0x000fea000383ffff */
.L_x_91:
[----:B-1----:R1:W2:Y:S02]  /*a000*/  SYNCS.PHASECHK.TRANS64.TRYWAIT P0, [R3+URZ+0xa0], R0 ;  /* 0x0000a000030075a7 */ /* 0x0022a400080011ff */
[----:B--2---:R-:W-:Y:S05]  /*a010*/  @!P0 NANOSLEEP.SYNCS 0x989680 ;  /* 0x009896800000895d */ /* 0x004fea0003900000 */
[----:B------:R-:W2:Y:S02]  /*a020*/  @!P0 SYNCS.PHASECHK.TRANS64 P0, [R3+URZ+0xa0], R0 ;  /* 0x0000a000030085a7 */ /* 0x000ea400080010ff */
[----:B--2---:R-:W-:Y:S05]  /*a030*/  @!P0 BRA `(.L_x_91) ;  /* 0xfffffffc00f08947 */ /* 0x004fea000383ffff */
[----:B------:R-:W-:Y:S05]  /*a040*/  BRA `(.L_x_184) ;  /* 0xffffffb000e87947 */ /* 0x000fea000383ffff */
.L_x_102:
[----:B-1----:R-:W-:Y:S04]  /*a050*/  MOV R2, UR44 ;  /* 0x0000002c00027c02 */ /* 0x002fe80008000f00 */
[----:B------:R1:W2:Y:S03]  /*a060*/  SYNCS.PHASECHK.TRANS64.TRYWAIT P1, [R2+URZ+0x50], R3 ;  /* 0x00005003020075a7 */ /* 0x0002a600080211ff */
[----:B--2---:R-:W-:Y:S05]  /*a070*/  @!P1 NANOSLEEP.SYNCS 0x989680 ;  /* 0x009896800000995d */ /* 0x004fea0003900000 */
[----:B------:R-:W2:Y:S02]  /*a080*/  @!P1 SYNCS.PHASECHK.TRANS64 P1, [R2+URZ+0x50], R3 ;  /* 0x00005003020095a7 */ /* 0x000ea400080210ff */
[----:B--2---:R-:W-:Y:S05]  /*a090*/  @!P1 BRA `(.L_x_102) ;  /* 0xfffffffc00ec9947 */ /* 0x004fea000383ffff */
[----:B------:R-:W-:Y:S05]  /*a0a0*/  BRA `(.L_x_101) ;  /* 0xffffffc000587947 */ /* 0x000fea000383ffff */
.L_x_104:
[----:B-1----:R1:W4:Y:S02]  /*a0b0*/  SYNCS.PHASECHK.TRANS64.TRYWAIT P0, [R99+URZ+0xc0], R0 ;  /* 0x0000c000630075a7 */ /* 0x00232400080011ff */
[----:B----4-:R-:W-:Y:S05]  /*a0c0*/  @!P0 NANOSLEEP.SYNCS 0x989680 ;  /* 0x009896800000895d */ /* 0x010fea0003900000 */
[----:B------:R-:W4:Y:S02]  /*a0d0*/  @!P0 SYNCS.PHASECHK.TRANS64 P0, [R99+URZ+0xc0], R0 ;  /* 0x0000c000630085a7 */ /* 0x000f2400080010ff */
[----:B----4-:R-:W-:Y:S05]  /*a0e0*/  @!P0 BRA `(.L_x_104) ;  /* 0xfffffffc00f08947 */ /* 0x010fea000383ffff */
[----:B------:R-:W-:Y:S05]  /*a0f0*/  BRA `(.L_x_103) ;  /* 0xffffffc000807947 */ /* 0x000fea000383ffff */
.L_x_113:
[----:B---3--:R3:W4:Y:S02]  /*a100*/  SYNCS.PHASECHK.TRANS64.TRYWAIT P0, [R3+URZ+0x50], R0 ;  /* 0x00005000030075a7 */ /* 0x00872400080011ff */
[----:B----4-:R-:W-:Y:S05]  /*a110*/  @!P0 NANOSLEEP.SYNCS 0x989680 ;  /* 0x009896800000895d */ /* 0x010fea0003900000 */
[----:B------:R-:W4:Y:S02]  /*a120*/  @!P0 SYNCS.PHASECHK.TRANS64 P0, [R3+URZ+0x50], R0 ;  /* 0x00005000030085a7 */ /* 0x000f2400080010ff */
[----:B----4-:R-:W-:Y:S05]  /*a130*/  @!P0 BRA `(.L_x_113) ;  /* 0xfffffffc00f08947 */ /* 0x010fea000383ffff */
[----:B------:R-:W-:Y:S05]  /*a140*/  BRA `(.L_x_112) ;  /* 0xffffffcc005c7947 */ /* 0x000fea000383ffff */
.L_x_121:
[----:B---3--:R3:W4:Y:S02]  /*a150*/  SYNCS.PHASECHK.TRANS64.TRYWAIT P0, [R62+URZ+0x50], R5 ;  /* 0x000050053e0075a7 */ /* 0x00872400080011ff */
[----:B----4-:R-:W-:Y:S05]  /*a160*/  @!P0 NANOSLEEP.SYNCS 0x989680 ;  /* 0x009896800000895d */ /* 0x010fea0003900000 */
[----:B------:R-:W4:Y:S02]  /*a170*/  @!P0 SYNCS.PHASECHK.TRANS64 P0, [R62+URZ+0x50], R5 ;  /* 0x000050053e0085a7 */ /* 0x000f2400080010ff */
[----:B----4-:R-:W-:Y:S05]  /*a180*/  @!P0 BRA `(.L_x_121) ;  /* 0xfffffffc00f08947 */ /* 0x010fea000383ffff */
[----:B------:R-:W-:Y:S05]  /*a190*/  BRA `(.L_x_120) ;  /* 0xffffffd800607947 */ /* 0x000fea000383ffff */
.L_x_129:
[----:B---3--:R3:W4:Y:S02]  /*a1a0*/  SYNCS.PHASECHK.TRANS64.TRYWAIT P0, [R62+URZ+0x50], R5 ;  /* 0x000050053e0075a7 */ /* 0x00872400080011ff */
[----:B----4-:R-:W-:Y:S05]  /*a1b0*/  @!P0 NANOSLEEP.SYNCS 0x989680 ;  /* 0x009896800000895d */ /* 0x010fea0003900000 */
[----:B------:R-:W4:Y:S02]  /*a1c0*/  @!P0 SYNCS.PHASECHK.TRANS64 P0, [R62+URZ+0x50], R5 ;  /* 0x000050053e0085a7 */ /* 0x000f2400080010ff */
[----:B----4-:R-:W-:Y:S05]  /*a1d0*/  @!P0 BRA `(.L_x_129) ;  /* 0xfffffffc00f08947 */ /* 0x010fea000383ffff */
[----:B------:R-:W-:Y:S05]  /*a1e0*/  BRA `(.L_x_128) ;  /* 0xffffffe400647947 */ /* 0x000fea000383ffff */
        .weak           $__internal_0_$__cuda_sm10x_tcgen05_guardrail_trap_col_being_dealloced_not_returned_by_alloc
        .type           $__internal_0_$__cuda_sm10x_tcgen05_guardrail_trap_col_being_dealloced_not_returned_by_alloc,@function
        .size           $__internal_0_$__cuda_sm10x_tcgen05_guardrail_trap_col_being_dealloced_not_returned_by_alloc,($__internal_1_$__cuda_sm10x_tcgen05_guardrail_trap_phase_invalid_during_alloc - $__internal_0_$__cuda_sm10x_tcgen05_guardrail_trap_col_being_dealloced_not_returned_by_alloc)
$__internal_0_$__cuda_sm10x_tcgen05_guardrail_trap_col_being_dealloced_not_returned_by_alloc:
[----:B------:R-:W-:Y:S05]  /*a1f0*/  BPT.TRAP 0x1 ;  /* 0x000000040000795c */ /* 0x000fea0000300000 */
[----:B------:R-:W-:-:S04]  /*a200*/  HFMA2 R3, -RZ, RZ, 0, 0 ;  /* 0x00000000ff037431 */ /* 0x000fc800000001ff */
[----:B------:R-:W-:Y:S05]  /*a210*/  RET.REL.NODEC R2 `(_ZN7cutlass13device_kernelINS_4gemm6kernel13GemmUniversalIN4cute5tupleIJiiiiEEENS1_10collective13CollectiveMmaINS1_35MainloopSm100TmaUmmaWarpSpecializedILi5ELi2ELi4ENS5_IJNS4_1CILi1EEENSA_ILi4EEESB_EEEEENS5_IJNSA_ILi128EEESF_NSA_ILi64EEEEEENS_6half_tENS5_IJlSB_lEEESI_NS5_IJSB_llEEENS4_8TiledMMAINS4_8MMA_AtomIJNS4_20SM100_MMA_F16BF16_SSISI_SI_fLi128ELi128ELNS4_4UMMA5MajorE0ELSP_1ELNSO_7ScaleInE0ELSQ_0EEEEEENS4_6LayoutINS5_IJSB_SB_SB_EEENS5_IJNSA_ILi0EEESV_SV_EEEEENS5_IJNS4_10UnderscoreESY_SY_EEEEENS4_23SM90_TMA_LOAD_MULTICASTENS4_14ComposedLayoutINS4_7SwizzleILi3ELi4ELi3EEENS4_18smem_ptr_flag_bitsILi16EEENST_INS5_IJNSA_ILi8EEESG_EEENS5_IJSG_SB_EEEEEEEvNS4_8identityENS4_13SM90_TMA_LOADENS12_IS14_S16_NST_INS5_IJSG_S17_EEENS5_IJSB_SG_EEEEEEEvS1C_EENS_8epilogue10collective18CollectiveEpilogueINS1J_23Sm100TmaWarpSpecializedILi4ELi2ELi32ELb1ELb0EEEJSH_NS5_IJNST_ISF_SB_EENST_INSA_ILi32EEESB_EEEEESI_SJ_SI_SJ_NS1J_6fusion15FusionCallbacksIS1N_NS1S_17LinearCombinationISI_fSI_fLNS_15FloatRoundStyleE2EEESH_S1R_JEEENS4_5SM1004TMEM4LOAD26SM100_TMEM_LOAD_32dp32b32xES1D_NS12_INS13_ILi2ELi4ELi3EEES16_NST_INS5_IJS17_S1P_EEENS5_IJS1P_SB_EEEEEEENS4_39AutoVectorizingCopyWithAssumedAlignmentILi128EEENS4_14SM90_TMA_STOREES26_S28_S28_EEEvvEEEEvNT_6ParamsE) ;  /* 0xffffff5c02787950 */ /* 0x000fea0003c3ffff */
        .weak           $__internal_1_$__cuda_sm10x_tcgen05_guardrail_trap_phase_invalid_during_alloc
        .type           $__internal_1_$__cuda_sm10x_tcgen05_guardrail_trap_phase_invalid_during_alloc,@function
        .size           $__internal_1_$__cuda_sm10x_tcgen05_guardrail_trap_phase_invalid_during_alloc,($__internal_2_$__cuda_sm10x_tcgen05_guardrail_trap_unallocated_columns_being_dealloced - $__internal_1_$__cuda_sm10x_tcgen05_guardrail_trap_phase_invalid_during_alloc)
$__internal_1_$__cuda_sm10x_tcgen05_guardrail_trap_phase_invalid_during_alloc:
[----:B------:R-:W-:Y:S05]  /*a220*/  BPT.TRAP 0x1 ;  /* 0x000000040000795c */ /* 0x000fea0000300000 */
[----:B------:R-:W-:-:S04]  /*a230*/  MOV R5, 0x0 ;  /* 0x0000000000057802 */ /* 0x000fc80000000f00 */
[----:B------:R-:W-:Y:S05]  /*a240*/  RET.REL.NODEC R4 `(_ZN7cutlass13device_kernelINS_4gemm6kernel13GemmUniversalIN4cute5tupleIJiiiiEEENS1_10collective13CollectiveMmaINS1_35MainloopSm100TmaUmmaWarpSpecializedILi5ELi2ELi4ENS5_IJNS4_1CILi1EEENSA_ILi4EEESB_EEEEENS5_IJNSA_ILi128EEESF_NSA_ILi64EEEEEENS_6half_tENS5_IJlSB_lEEESI_NS5_IJSB_llEEENS4_8TiledMMAINS4_8MMA_AtomIJNS4_20SM100_MMA_F16BF16_SSISI_SI_fLi128ELi128ELNS4_4UMMA5MajorE0ELSP_1ELNSO_7ScaleInE0ELSQ_0EEEEEENS4_6LayoutINS5_IJSB_SB_SB_EEENS5_IJNSA_ILi0EEESV_SV_EEEEENS5_IJNS4_10UnderscoreESY_SY_EEEEENS4_23SM90_TMA_LOAD_MULTICASTENS4_14ComposedLayoutINS4_7SwizzleILi3ELi4ELi3EEENS4_18smem_ptr_flag_bitsILi16EEENST_INS5_IJNSA_ILi8EEESG_EEENS5_IJSG_SB_EEEEEEEvNS4_8identityENS4_13SM90_TMA_LOADENS12_IS14_S16_NST_INS5_IJSG_S17_EEENS5_IJSB_SG_EEEEEEEvS1C_EENS_8epilogue10collective18CollectiveEpilogueINS1J_23Sm100TmaWarpSpecializedILi4ELi2ELi32ELb1ELb0EEEJSH_NS5_IJNST_ISF_SB_EENST_INSA_ILi32EEESB_EEEEESI_SJ_SI_SJ_NS1J_6fusion15FusionCallbacksIS1N_NS1S_17LinearCombinationISI_fSI_fLNS_15FloatRoundStyleE2EEESH_S1R_JEEENS4_5SM1004TMEM4LOAD26SM100_TMEM_LOAD_32dp32b32xES1D_NS12_INS13_ILi2ELi4ELi3EEES16_NST_INS5_IJS17_S1P_EEENS5_IJS1P_SB_EEEEEEENS4_39AutoVectorizingCopyWithAssumedAlignmentILi128EEENS4_14SM90_TMA_STOREES26_S28_S28_EEEvvEEEEvNT_6ParamsE) ;  /* 0xffffff5c046c7950 */ /* 0x000fea0003c3ffff */
        .weak           $__internal_2_$__cuda_sm10x_tcgen05_guardrail_trap_unallocated_columns_being_dealloced
        .type           $__internal_2_$__cuda_sm10x_tcgen05_guardrail_trap_unallocated_columns_being_dealloced,@function
        .size           $__internal_2_$__cuda_sm10x_tcgen05_guardrail_trap_unallocated_columns_being_dealloced,(.L_x_186 - $__internal_2_$__cuda_sm10x_tcgen05_guardrail_trap_unallocated_columns_being_dealloced)
$__internal_2_$__cuda_sm10x_tcgen05_guardrail_trap_unallocated_columns_being_dealloced:
[----:B------:R-:W-:Y:S05]  /*a250*/  BPT.TRAP 0x1 ;  /* 0x000000040000795c */ /* 0x000fea0000300000 */
[----:B------:R-:W-:-:S04]  /*a260*/  HFMA2 R3, -RZ, RZ, 0, 0 ;  /* 0x00000000ff037431 */ /* 0x000fc800000001ff */
[----:B------:R-:W-:Y:S05]  /*a270*/  RET.REL.NODEC R2 `(_ZN7cutlass13device_kernelINS_4gemm6kernel13GemmUniversalIN4cute5tupleIJiiiiEEENS1_10collective13CollectiveMmaINS1_35MainloopSm100TmaUmmaWarpSpecializedILi5ELi2ELi4ENS5_IJNS4_1CILi1EEENSA_ILi4EEESB_EEEEENS5_IJNSA_ILi128EEESF_NSA_ILi64EEEEEENS_6half_tENS5_IJlSB_lEEESI_NS5_IJSB_llEEENS4_8TiledMMAINS4_8MMA_AtomIJNS4_20SM100_MMA_F16BF16_SSISI_SI_fLi128ELi128ELNS4_4UMMA5MajorE0ELSP_1ELNSO_7ScaleInE0ELSQ_0EEEEEENS4_6LayoutINS5_IJSB_SB_SB_EEENS5_IJNSA_ILi0EEESV_SV_EEEEENS5_IJNS4_10UnderscoreESY_SY_EEEEENS4_23SM90_TMA_LOAD_MULTICASTENS4_14ComposedLayoutINS4_7SwizzleILi3ELi4ELi3EEENS4_18smem_ptr_flag_bitsILi16EEENST_INS5_IJNSA_ILi8EEESG_EEENS5_IJSG_SB_EEEEEEEvNS4_8identityENS4_13SM90_TMA_LOADENS12_IS14_S16_NST_INS5_IJSG_S17_EEENS5_IJSB_SG_EEEEEEEvS1C_EENS_8epilogue10collective18CollectiveEpilogueINS1J_23Sm100TmaWarpSpecializedILi4ELi2ELi32ELb1ELb0EEEJSH_NS5_IJNST_ISF_SB_EENST_INSA_ILi32EEESB_EEEEESI_SJ_SI_SJ_NS1J_6fusion15FusionCallbacksIS1N_NS1S_17LinearCombinationISI_fSI_fLNS_15FloatRoundStyleE2EEESH_S1R_JEEENS4_5SM1004TMEM4LOAD26SM100_TMEM_LOAD_32dp32b32xES1D_NS12_INS13_ILi2ELi4ELi3EEES16_NST_INS5_IJS17_S1P_EEENS5_IJS1P_SB_EEEEEEENS4_39AutoVectorizingCopyWithAssumedAlignmentILi128EEENS4_14SM90_TMA_STOREES26_S28_S28_EEEvvEEEEvNT_6ParamsE) ;  /* 0xffffff5c02607950 */ /* 0x000fea0003c3ffff */
.L_x_185:
[----:B------:R-:W-:-:S00]  /*a280*/  BRA `(.L_x_185) ;  /* 0xfffffffc00fc7947 */ /* 0x000fc0000383ffff */
[----:B------:R-:W-:-:S00]  /*a290*/  NOP ;  /* 0x0000000000007918 */ /* 0x000fc00000000000 */
        /* <DEDUP_REMOVED lines=14> */
.L_x_186:


//--------------------- .nv.global.init           --------------------------
	.section	.nv.global.init,"aw",@progbits
.nv.global.init:
	.type		$str$27,@object
	.size		$str$27,($str$28 - $str$27)
$str$27:
        /*0000*/ 	.byte	0x28, 0x61, 0x64, 0x64, 0x72, 0x65, 0x73, 0x73, 0x20, 0x26, 0x20, 0x6d, 0x61, 0x73, 0x6b, 0x29
        /*0010*/ 	.byte	0x20, 0x3d, 0x3d, 0x20, 0x30, 0x00
	.type		$str$28,@object
	.size		$str$28,($str$26 - $str$28)
$str$28:
        /*0016*/ 	.byte	0x2f, 0x74, 0x6d, 0x70, 0x2f, 0x63, 0x75, 0x74, 0x6c, 0x61, 0x73, 0x73, 0x5f, 0x73, 0x77, 0x65
        /*0026*/ 	.byte	0x65, 0x70, 0x5f, 0x73, 0x72, 0x63, 0x2f, 0x69, 0x6e, 0x63, 0x6c, 0x75, 0x64, 0x65, 0x2f, 0x63
        /*0036*/ 	.byte	0x75, 0x74, 0x65, 0x2f, 0x70, 0x6f, 0x69, 0x6e, 0x74, 0x65, 0x72, 0x5f, 0x66, 0x6c, 0x61, 0x67
        /*0046*/ 	.byte	0x67, 0x65, 0x64, 0x2e, 0x68, 0x70, 0x70, 0x00
	.type		$str$26,@object
	.size		$str$26,($str$25 - $str$26)
$str$26:
        /*004e*/ 	.byte	0x2f, 0x74, 0x6d, 0x70, 0x2f, 0x63, 0x75, 0x74, 0x6c, 0x61, 0x73, 0x73, 0x5f, 0x73, 0x77, 0x65
        /*005e*/ 	.byte	0x65, 0x70, 0x5f, 0x73, 0x72, 0x63, 0x2f, 0x69, 0x6e, 0x63, 0x6c, 0x75, 0x64, 0x65, 0x2f, 0x63
        /*006e*/ 	.byte	0x75, 0x74, 0x65, 0x2f, 0x61, 0x74, 0x6f, 0x6d, 0x2f, 0x63, 0x6f, 0x70, 0x79, 0x5f, 0x74, 0x72
        /*007e*/ 	.byte	0x61, 0x69, 0x74, 0x73, 0x5f, 0x73, 0x6d, 0x31, 0x30, 0x30, 0x2e, 0x68, 0x70, 0x70, 0x00
	.type		$str$25,@object
	.size		$str$25,(__unnamed_1 - $str$25)
$str$25:
        /*008d*/ 	.byte	0x28, 0x28, 0x75, 0x69, 0x6e, 0x74, 0x33, 0x32, 0x5f, 0x74, 0x28, 0x74, 0x68, 0x72, 0x65, 0x61
        /*009d*/ 	.byte	0x64, 0x49, 0x64, 0x78, 0x2e, 0x78, 0x29, 0x20, 0x2f, 0x20, 0x33, 0x32, 0x29, 0x20, 0x25, 0x20
        /*00ad*/ 	.byte	0x34, 0x29, 0x20, 0x3d, 0x3d, 0x20, 0x28, 0x28, 0x28, 0x74, 0x6d, 0x65, 0x6d, 0x5f, 0x61, 0x64
        /*00bd*/ 	.byte	0x64, 0x72, 0x20, 0x3e, 0x3e, 0x20, 0x31, 0x36, 0x29, 0x20, 0x2f, 0x20, 0x33, 0x32, 0x29, 0x20
        /*00cd*/ 	.byte	0x25, 0x20, 0x34, 0x29, 0x00
	.type		__unnamed_1,@object
	.size		__unnamed_1,(__unnamed_2 - __unnamed_1)
__unnamed_1:
        /*00d2*/ 	.byte	0x61, 0x75, 0x74, 0x6f, 0x20, 0x63, 0x75, 0x74, 0x65, 0x3a, 0x3a, 0x61, 0x73, 0x5f, 0x70, 0x6f
        /* <DEDUP_REMOVED lines=24> */
        /*0262*/ 	.byte	0x3e, 0x3e, 0x3e, 0x3e, 0x5d, 0x00
	.type		__unnamed_2,@object
	.size		__unnamed_2,(.L_2 - __unnamed_2)
__unnamed_2:
        /* <DEDUP_REMOVED lines=42> */
        /*0508*/ 	.byte	0x3e, 0x3e, 0x5d, 0x00
.L_2:


//--------------------- .nv.shared._ZN7cutlass13device_kernelINS_4gemm6kernel13GemmUniversalIN4cute5tupleIJiiiiEEENS1_10collective13CollectiveMmaINS1_35MainloopSm100TmaUmmaWarpSpecializedILi5ELi2ELi4ENS5_IJNS4_1CILi1EEENSA_ILi4EEESB_EEEEENS5_IJNSA_ILi128EEESF_NSA_ILi64EEEEEENS_6half_tENS5_IJlSB_lEEESI_NS5_IJSB_llEEENS4_8TiledMMAINS4_8MMA_AtomIJNS4_20SM100_MMA_F16BF16_SSISI_SI_fLi128ELi128ELNS4_4UMMA5MajorE0ELSP_1ELNSO_7ScaleInE0ELSQ_0EEEEEENS4_6LayoutINS5_IJSB_SB_SB_EEENS5_IJNSA_ILi0EEESV_SV_EEEEENS5_IJNS4_10UnderscoreESY_SY_EEEEENS4_23SM90_TMA_LOAD_MULTICASTENS4_14ComposedLayoutINS4_7SwizzleILi3ELi4ELi3EEENS4_18smem_ptr_flag_bitsILi16EEENST_INS5_IJNSA_ILi8EEESG_EEENS5_IJSG_SB_EEEEEEEvNS4_8identityENS4_13SM90_TMA_LOADENS12_IS14_S16_NST_INS5_IJSG_S17_EEENS5_IJSB_SG_EEEEEEEvS1C_EENS_8epilogue10collective18CollectiveEpilogueINS1J_23Sm100TmaWarpSpecializedILi4ELi2ELi32ELb1ELb0EEEJSH_NS5_IJNST_ISF_SB_EENST_INSA_ILi32EEESB_EEEEESI_SJ_SI_SJ_NS1J_6fusion15FusionCallbacksIS1N_NS1S_17LinearCombinationISI_fSI_fLNS_15FloatRoundStyleE2EEESH_S1R_JEEENS4_5SM1004TMEM4LOAD26SM100_TMEM_LOAD_32dp32b32xES1D_NS12_INS13_ILi2ELi4ELi3EEES16_NST_INS5_IJS17_S1P_EEENS5_IJS1P_SB_EEEEEEENS4_39AutoVectorizingCopyWithAssumedAlignmentILi128EEENS4_14SM90_TMA_STOREES26_S28_S28_EEEvvEEEEvNT_6ParamsE --------------------------
	.section	.nv.shared._ZN7cutlass13device_kernelINS_4gemm6kernel13GemmUniversalIN4cute5tupleIJiiiiEEENS1_10collective13CollectiveMmaINS1_35MainloopSm100TmaUmmaWarpSpecializedILi5ELi2ELi4ENS5_IJNS4_1CILi1EEENSA_ILi4EEESB_EEEEENS5_IJNSA_ILi128EEESF_NSA_ILi64EEEEEENS_6half_tENS5_IJlSB_lEEESI_NS5_IJSB_llEEENS4_8TiledMMAINS4_8MMA_AtomIJNS4_20SM100_MMA_F16BF16_SSISI_SI_fLi128ELi128ELNS4_4UMMA5MajorE0ELSP_1ELNSO_7ScaleInE0ELSQ_0EEEEEENS4_6LayoutINS5_IJSB_SB_SB_EEENS5_IJNSA_ILi0EEESV_SV_EEEEENS5_IJNS4_10UnderscoreESY_SY_EEEEENS4_23SM90_TMA_LOAD_MULTICASTENS4_14ComposedLayoutINS4_7SwizzleILi3ELi4ELi3EEENS4_18smem_ptr_flag_bitsILi16EEENST_INS5_IJNSA_ILi8EEESG_EEENS5_IJSG_SB_EEEEEEEvNS4_8identityENS4_13SM90_TMA_LOADENS12_IS14_S16_NST_INS5_IJSG_S17_EEENS5_IJSB_SG_EEEEEEEvS1C_EENS_8epilogue10collective18CollectiveEpilogueINS1J_23Sm100TmaWarpSpecializedILi4ELi2ELi32ELb1ELb0EEEJSH_NS5_IJNST_ISF_SB_EENST_INSA_ILi32EEESB_EEEEESI_SJ_SI_SJ_NS1J_6fusion15FusionCallbacksIS1N_NS1S_17LinearCombinationISI_fSI_fLNS_15FloatRoundStyleE2EEESH_S1R_JEEENS4_5SM1004TMEM4LOAD26SM100_TMEM_LOAD_32dp32b32xES1D_NS12_INS13_ILi2ELi4ELi3EEES16_NST_INS5_IJS17_S1P_EEENS5_IJS1P_SB_EEEEEEENS4_39AutoVectorizingCopyWithAssumedAlignmentILi128EEENS4_14SM90_TMA_STOREES26_S28_S28_EEEvvEEEEvNT_6ParamsE,"aw",@nobits
	.sectionflags	@""
	.align	16
	.zero		1024


//--------------------- .nv.shared.reserved.0     --------------------------
	.section	.nv.shared.reserved.0,"aw",@nobits
	.weak		__nv_reservedSMEM_offset_0_alias
	.size		__nv_reservedSMEM_offset_0_alias, 0, 64
	.other		__nv_reservedSMEM_offset_0_alias,@"STO_CUDA_RESERVED_SHARED STV_DEFAULT"
__nv_reservedSMEM_offset_0_alias:
	.zero		0
.nv.shared.reserved.0:
	.zero		64
	.weak		__nv_reservedSMEM_tcgen05_partition
	.type		__nv_reservedSMEM_tcgen05_partition,@object
	.size		__nv_reservedSMEM_tcgen05_partition,(.L_0 - __nv_reservedSMEM_tcgen05_partition)
__nv_reservedSMEM_tcgen05_partition:
	.zero		32
.L_0:


//--------------------- .nv.global                --------------------------
	.section	.nv.global,"aw",@nobits
.nv.global:
	.type		_ZN40_INTERNAL_70414d3a_4_k_cu_6505ccee_322704cute1_E,@object
	.size		_ZN40_INTERNAL_70414d3a_4_k_cu_6505ccee_322704cute1_E,(_ZN40_INTERNAL_70414d3a_4_k_cu_6505ccee_322704cuda3std3__45__cpo6cbeginE - _ZN40_INTERNAL_70414d3a_4_k_cu_6505ccee_322704cute1_E)
_ZN40_INTERNAL_70414d3a_4_k_cu_6505ccee_322704cute1_E:
	.zero		1
	.type		_ZN40_INTERNAL_70414d3a_4_k_cu_6505ccee_322704cuda3std3__45__cpo6cbeginE,@object
	.size		_ZN40_INTERNAL_70414d3a_4_k_cu_6505ccee_322704cuda3std3__45__cpo6cbeginE,(_ZN40_INTERNAL_70414d3a_4_k_cu_6505ccee_322704cuda3std3__48in_placeE - _ZN40_INTERNAL_70414d3a_4_k_cu_6505ccee_322704cuda3std3__45__cpo6cbeginE)
_ZN40_INTERNAL_70414d3a_4_k_cu_6505ccee_322704cuda3std3__45__cpo6cbeginE:
	.zero		1
	.type		_ZN40_INTERNAL_70414d3a_4_k_cu_6505ccee_322704cuda3std3__48in_placeE,@object
	.size		_ZN40_INTERNAL_70414d3a_4_k_cu_6505ccee_322704cuda3std3__48in_placeE,(_ZN40_INTERNAL_70414d3a_4_k_cu_6505ccee_322704cuda3std6ranges3__45__cpo9iter_moveE - _ZN40_INTERNAL_70414d3a_4_k_cu_6505ccee_322704cuda3std3__48in_placeE)
_ZN40_INTERNAL_70414d3a_4_k_cu_6505ccee_322704cuda3std3__48in_placeE:
	.zero		1
	.type		_ZN40_INTERNAL_70414d3a_4_k_cu_6505ccee_322704cuda3std6ranges3__45__cpo9iter_moveE,@object
	.size		_ZN40_INTERNAL_70414d3a_4_k_cu_6505ccee_322704cuda3std6ranges3__45__cpo9iter_moveE,(_ZN40_INTERNAL_70414d3a_4_k_cu_6505ccee_322704cuda3std3__45__cpo5beginE - _ZN40_INTERNAL_70414d3a_4_k_cu_6505ccee_322704cuda3std6ranges3__45__cpo9iter_moveE)
_ZN40_INTERNAL_70414d3a_4_k_cu_6505ccee_322704cuda3std6ranges3__45__cpo9iter_moveE:
	.zero		1
	.type		_ZN40_INTERNAL_70414d3a_4_k_cu_6505ccee_322704cuda3std3__45__cpo5beginE,@object
	.size		_ZN40_INTERNAL_70414d3a_4_k_cu_6505ccee_322704cuda3std3__45__cpo5beginE,(_ZN40_INTERNAL_70414d3a_4_k_cu_6505ccee_322704cuda3std3__442_GLOBAL__N__70414d3a_4_k_cu_6505ccee_322706ignoreE - _ZN40_INTERNAL_70414d3a_4_k_cu_6505ccee_322704cuda3std3__45__cpo5beginE)
_ZN40_INTERNAL_70414d3a_4_k_cu_6505ccee_322704cuda3std3__45__cpo5beginE:
	.zero		1
	.type		_ZN40_INTERNAL_70414d3a_4_k_cu_6505ccee_322704cuda3std3__442_GLOBAL__N__70414d3a_4_k_cu_6505ccee_322706ignoreE,@object
	.size		_ZN40_INTERNAL_70414d3a_4_k_cu_6505ccee_322704cuda3std3__442_GLOBAL__N__70414d3a_4_k_cu_6505ccee_322706ignoreE,(_ZN40_INTERNAL_70414d3a_4_k_cu_6505ccee_322704cute7productE - _ZN40_INTERNAL_70414d3a_4_k_cu_6505ccee_322704cuda3std3__442_GLOBAL__N__70414d3a_4_k_cu_6505ccee_322706ignoreE)
_ZN40_INTERNAL_70414d3a_4_k_cu_6505ccee_322704cuda3std3__442_GLOBAL__N__70414d3a_4_k_cu_6505ccee_322706ignoreE:
	.zero		1
	.type		_ZN40_INTERNAL_70414d3a_4_k_cu_6505ccee_322704cute7productE,@object
	.size		_ZN40_INTERNAL_70414d3a_4_k_cu_6505ccee_322704cute7productE,(_ZN40_INTERNAL_70414d3a_4_k_cu_6505ccee_322704cuda3std3__45__cpo3endE - _ZN40_INTERNAL_70414d3a_4_k_cu_6505ccee_322704cute7productE)
_ZN40_INTERNAL_70414d3a_4_k_cu_6505ccee_322704cute7productE:
	.zero		1
	.type		_ZN40_INTERNAL_70414d3a_4_k_cu_6505ccee_322704cuda3std3__45__cpo3endE,@object
	.size		_ZN40_INTERNAL_70414d3a_4_k_cu_6505ccee_322704cuda3std3__45__cpo3endE,(_ZN40_INTERNAL_70414d3a_4_k_cu_6505ccee_322704cuda3std3__419piecewise_constructE - _ZN40_INTERNAL_70414d3a_4_k_cu_6505ccee_322704cuda3std3__45__cpo3endE)
_ZN40_INTERNAL_70414d3a_4_k_cu_6505ccee_322704cuda3std3__45__cpo3endE:
	.zero		1
	.type		_ZN40_INTERNAL_70414d3a_4_k_cu_6505ccee_322704cuda3std3__419piecewise_constructE,@object
	.size		_ZN40_INTERNAL_70414d3a_4_k_cu_6505ccee_322704cuda3std3__419piecewise_constructE,(_ZN40_INTERNAL_70414d3a_4_k_cu_6505ccee_322704cuda3std3__45__cpo4cendE - _ZN40_INTERNAL_70414d3a_4_k_cu_6505ccee_322704cuda3std3__419piecewise_constructE)
_ZN40_INTERNAL_70414d3a_4_k_cu_6505ccee_322704cuda3std3__419piecewise_constructE:
	.zero		1
	.type		_ZN40_INTERNAL_70414d3a_4_k_cu_6505ccee_322704cuda3std3__45__cpo4cendE,@object
	.size		_ZN40_INTERNAL_70414d3a_4_k_cu_6505ccee_322704cuda3std3__45__cpo4cendE,(_ZN40_INTERNAL_70414d3a_4_k_cu_6505ccee_322704cuda3std6ranges3__45__cpo4swapE - _ZN40_INTERNAL_70414d3a_4_k_cu_6505ccee_322704cuda3std3__45__cpo4cendE)
_ZN40_INTERNAL_70414d3a_4_k_cu_6505ccee_322704cuda3std3__45__cpo4cendE:
	.zero		1
	.type		_ZN40_INTERNAL_70414d3a_4_k_cu_6505ccee_322704cuda3std6ranges3__45__cpo4swapE,@object
	.size		_ZN40_INTERNAL_70414d3a_4_k_cu_6505ccee_322704cuda3std6ranges3__45__cpo4swapE,(.L_10 - _ZN40_INTERNAL_70414d3a_4_k_cu_6505ccee_322704cuda3std6ranges3__45__cpo4swapE)
_ZN40_INTERNAL_70414d3a_4_k_cu_6505ccee_322704cuda3std6ranges3__45__cpo4swapE:
	.zero		1
.L_10:


//--------------------- .nv.constant0._ZN7cutlass13device_kernelINS_4gemm6kernel13GemmUniversalIN4cute5tupleIJiiiiEEENS1_10collective13CollectiveMmaINS1_35MainloopSm100TmaUmmaWarpSpecializedILi5ELi2ELi4ENS5_IJNS4_1CILi1EEENSA_ILi4EEESB_EEEEENS5_IJNSA_ILi128EEESF_NSA_ILi64EEEEEENS_6half_tENS5_IJlSB_lEEESI_NS5_IJSB_llEEENS4_8TiledMMAINS4_8MMA_AtomIJNS4_20SM100_MMA_F16BF16_SSISI_SI_fLi128ELi128ELNS4_4UMMA5MajorE0ELSP_1ELNSO_7ScaleInE0ELSQ_0EEEEEENS4_6LayoutINS5_IJSB_SB_SB_EEENS5_IJNSA_ILi0EEESV_SV_EEEEENS5_IJNS4_10UnderscoreESY_SY_EEEEENS4_23SM90_TMA_LOAD_MULTICASTENS4_14ComposedLayoutINS4_7SwizzleILi3ELi4ELi3EEENS4_18smem_ptr_flag_bitsILi16EEENST_INS5_IJNSA_ILi8EEESG_EEENS5_IJSG_SB_EEEEEEEvNS4_8identityENS4_13SM90_TMA_LOADENS12_IS14_S16_NST_INS5_IJSG_S17_EEENS5_IJSB_SG_EEEEEEEvS1C_EENS_8epilogue10collective18CollectiveEpilogueINS1J_23Sm100TmaWarpSpecializedILi4ELi2ELi32ELb1ELb0EEEJSH_NS5_IJNST_ISF_SB_EENST_INSA_ILi32EEESB_EEEEESI_SJ_SI_SJ_NS1J_6fusion15FusionCallbacksIS1N_NS1S_17LinearCombinationISI_fSI_fLNS_15FloatRoundStyleE2EEESH_S1R_JEEENS4_5SM1004TMEM4LOAD26SM100_TMEM_LOAD_32dp32b32xES1D_NS12_INS13_ILi2ELi4ELi3EEES16_NST_INS5_IJS17_S1P_EEENS5_IJS1P_SB_EEEEEEENS4_39AutoVectorizingCopyWithAssumedAlignmentILi128EEENS4_14SM90_TMA_STOREES26_S28_S28_EEEvvEEEEvNT_6ParamsE --------------------------
	.section	.nv.constant0._ZN7cutlass13device_kernelINS_4gemm6kernel13GemmUniversalIN4cute5tupleIJiiiiEEENS1_10collective13CollectiveMmaINS1_35MainloopSm100TmaUmmaWarpSpecializedILi5ELi2ELi4ENS5_IJNS4_1CILi1EEENSA_ILi4EEESB_EEEEENS5_IJNSA_ILi128EEESF_NSA_ILi64EEEEEENS_6half_tENS5_IJlSB_lEEESI_NS5_IJSB_llEEENS4_8TiledMMAINS4_8MMA_AtomIJNS4_20SM100_MMA_F16BF16_SSISI_SI_fLi128ELi128ELNS4_4UMMA5MajorE0ELSP_1ELNSO_7ScaleInE0ELSQ_0EEEEEENS4_6LayoutINS5_IJSB_SB_SB_EEENS5_IJNSA_ILi0EEESV_SV_EEEEENS5_IJNS4_10UnderscoreESY_SY_EEEEENS4_23SM90_TMA_LOAD_MULTICASTENS4_14ComposedLayoutINS4_7SwizzleILi3ELi4ELi3EEENS4_18smem_ptr_flag_bitsILi16EEENST_INS5_IJNSA_ILi8EEESG_EEENS5_IJSG_SB_EEEEEEEvNS4_8identityENS4_13SM90_TMA_LOADENS12_IS14_S16_NST_INS5_IJSG_S17_EEENS5_IJSB_SG_EEEEEEEvS1C_EENS_8epilogue10collective18CollectiveEpilogueINS1J_23Sm100TmaWarpSpecializedILi4ELi2ELi32ELb1ELb0EEEJSH_NS5_IJNST_ISF_SB_EENST_INSA_ILi32EEESB_EEEEESI_SJ_SI_SJ_NS1J_6fusion15FusionCallbacksIS1N_NS1S_17LinearCombinationISI_fSI_fLNS_15FloatRoundStyleE2EEESH_S1R_JEEENS4_5SM1004TMEM4LOAD26SM100_TMEM_LOAD_32dp32b32xES1D_NS12_INS13_ILi2ELi4ELi3EEES16_NST_INS5_IJS17_S1P_EEENS5_IJS1P_SB_EEEEEEENS4_39AutoVectorizingCopyWithAssumedAlignmentILi128EEENS4_14SM90_TMA_STOREES26_S28_S28_EEEvvEEEEvNT_6ParamsE,"a",@progbits
	.sectionflags	@""
	.align	4
.nv.constant0._ZN7cutlass13device_kernelINS_4gemm6kernel13GemmUniversalIN4cute5tupleIJiiiiEEENS1_10collective13CollectiveMmaINS1_35MainloopSm100TmaUmmaWarpSpecializedILi5ELi2ELi4ENS5_IJNS4_1CILi1EEENSA_ILi4EEESB_EEEEENS5_IJNSA_ILi128EEESF_NSA_ILi64EEEEEENS_6half_tENS5_IJlSB_lEEESI_NS5_IJSB_llEEENS4_8TiledMMAINS4_8MMA_AtomIJNS4_20SM100_MMA_F16BF16_SSISI_SI_fLi128ELi128ELNS4_4UMMA5MajorE0ELSP_1ELNSO_7ScaleInE0ELSQ_0EEEEEENS4_6LayoutINS5_IJSB_SB_SB_EEENS5_IJNSA_ILi0EEESV_SV_EEEEENS5_IJNS4_10UnderscoreESY_SY_EEEEENS4_23SM90_TMA_LOAD_MULTICASTENS4_14ComposedLayoutINS4_7SwizzleILi3ELi4ELi3EEENS4_18smem_ptr_flag_bitsILi16EEENST_INS5_IJNSA_ILi8EEESG_EEENS5_IJSG_SB_EEEEEEEvNS4_8identityENS4_13SM90_TMA_LOADENS12_IS14_S16_NST_INS5_IJSG_S17_EEENS5_IJSB_SG_EEEEEEEvS1C_EENS_8epilogue10collective18CollectiveEpilogueINS1J_23Sm100TmaWarpSpecializedILi4ELi2ELi32ELb1ELb0EEEJSH_NS5_IJNST_ISF_SB_EENST_INSA_ILi32EEESB_EEEEESI_SJ_SI_SJ_NS1J_6fusion15FusionCallbacksIS1N_NS1S_17LinearCombinationISI_fSI_fLNS_15FloatRoundStyleE2EEESH_S1R_JEEENS4_5SM1004TMEM4LOAD26SM100_TMEM_LOAD_32dp32b32xES1D_NS12_INS13_ILi2ELi4ELi3EEES16_NST_INS5_IJS17_S1P_EEENS5_IJS1P_SB_EEEEEEENS4_39AutoVectorizingCopyWithAssumedAlignmentILi128EEENS4_14SM90_TMA_STOREES26_S28_S28_EEEvvEEEEvNT_6ParamsE:
	.zero		2944


//--------------------- SYMBOLS --------------------------

	.type		.nv.reservedSmem.offset0,@object
	.size		.nv.reservedSmem.offset0,0x4
	.type		.nv.reservedSmem.cap,@object
	.size		.nv.reservedSmem.cap,0x4
	.type		__assertfail,@function
